//
// Generated by NVIDIA NVVM Compiler
//
// Compiler Build ID: CL-36424714
// Cuda compilation tools, release 13.0, V13.0.88
// Based on NVVM 20.0.0
//

.version 9.0
.target sm_100
.address_size 64

.global .align 4 .b8 K256[256] = {152, 47, 138, 66, 145, 68, 55, 113, 207, 251, 192, 181, 165, 219, 181, 233, 91, 194, 86, 57, 241, 17, 241, 89, 164, 130, 63, 146, 213, 94, 28, 171, 152, 170, 7, 216, 1, 91, 131, 18, 190, 133, 49, 36, 195, 125, 12, 85, 116, 93, 190, 114, 254, 177, 222, 128, 167, 6, 220, 155, 116, 241, 155, 193, 193, 105, 155, 228, 134, 71, 190, 239, 198, 157, 193, 15, 204, 161, 12, 36, 111, 44, 233, 45, 170, 132, 116, 74, 220, 169, 176, 92, 218, 136, 249, 118, 82, 81, 62, 152, 109, 198, 49, 168, 200, 39, 3, 176, 199, 127, 89, 191, 243, 11, 224, 198, 71, 145, 167, 213, 81, 99, 202, 6, 103, 41, 41, 20, 133, 10, 183, 39, 56, 33, 27, 46, 252, 109, 44, 77, 19, 13, 56, 83, 84, 115, 10, 101, 187, 10, 106, 118, 46, 201, 194, 129, 133, 44, 114, 146, 161, 232, 191, 162, 75, 102, 26, 168, 112, 139, 75, 194, 163, 81, 108, 199, 25, 232, 146, 209, 36, 6, 153, 214, 133, 53, 14, 244, 112, 160, 106, 16, 22, 193, 164, 25, 8, 108, 55, 30, 76, 119, 72, 39, 181, 188, 176, 52, 179, 12, 28, 57, 74, 170, 216, 78, 79, 202, 156, 91, 243, 111, 46, 104, 238, 130, 143, 116, 111, 99, 165, 120, 20, 120, 200, 132, 8, 2, 199, 140, 250, 255, 190, 144, 235, 108, 80, 164, 247, 163, 249, 190, 242, 120, 113, 198};

.entry _Z14hash160_kernelPKhPhm(
	.param .u64 .ptr .align 1 _Z14hash160_kernelPKhPhm_param_0,
	.param .u64 .ptr .align 1 _Z14hash160_kernelPKhPhm_param_1,
	.param .u64 _Z14hash160_kernelPKhPhm_param_2
)
{
	.local .align 16 .b8 	__local_depot0[256];
	.reg .b64 	%SP;
	.reg .b64 	%SPL;
	.reg .pred 	%p<4>;
	.reg .b16 	%rs<21>;
	.reg .b32 	%r<709>;
	.reg .b64 	%rd<26>;

	mov.u64 	%SPL, __local_depot0;
	ld.param.u64 	%rd12, [_Z14hash160_kernelPKhPhm_param_2];
	add.u64 	%rd25, %SPL, 0;
	mov.u32 	%r24, %ctaid.x;
	mov.u32 	%r25, %ntid.x;
	mov.u32 	%r26, %tid.x;
	mad.lo.s32 	%r27, %r24, %r25, %r26;
	cvt.u64.u32 	%rd2, %r27;
	setp.le.u64 	%p1, %rd12, %rd2;
	@%p1 bra 	$L__BB0_6;
	ld.param.u64 	%rd21, [_Z14hash160_kernelPKhPhm_param_0];
	cvta.to.global.u64 	%rd14, %rd21;
	mad.lo.s64 	%rd15, %rd2, 33, %rd14;
	ld.global.u8 	%r29, [%rd15+1];
	ld.global.u8 	%rs1, [%rd15+2];
	ld.global.u8 	%r30, [%rd15+3];
	ld.global.u8 	%r31, [%rd15+5];
	ld.global.u8 	%rs2, [%rd15+6];
	ld.global.u8 	%r32, [%rd15+7];
	ld.global.u8 	%r33, [%rd15+9];
	ld.global.u8 	%rs3, [%rd15+10];
	ld.global.u8 	%r34, [%rd15+11];
	ld.global.u8 	%r35, [%rd15+13];
	ld.global.u8 	%rs4, [%rd15+14];
	ld.global.u8 	%r36, [%rd15+15];
	ld.global.u8 	%r37, [%rd15+17];
	ld.global.u8 	%rs5, [%rd15+18];
	ld.global.u8 	%r38, [%rd15+19];
	ld.global.u8 	%r39, [%rd15+21];
	ld.global.u8 	%rs6, [%rd15+22];
	ld.global.u8 	%r40, [%rd15+23];
	ld.global.u8 	%r41, [%rd15+25];
	ld.global.u8 	%rs7, [%rd15+26];
	ld.global.u8 	%r42, [%rd15+27];
	ld.global.u8 	%r43, [%rd15+29];
	ld.global.u8 	%rs8, [%rd15+30];
	ld.global.u8 	%r44, [%rd15+31];
	ld.global.u8 	%r45, [%rd15];
	shl.b32 	%r46, %r45, 24;
	shl.b32 	%r47, %r29, 16;
	or.b32  	%r48, %r47, %r46;
	mul.wide.u16 	%r49, %rs1, 256;
	or.b32  	%r50, %r48, %r49;
	or.b32  	%r51, %r50, %r30;
	ld.global.u8 	%r52, [%rd15+4];
	shl.b32 	%r53, %r52, 24;
	shl.b32 	%r54, %r31, 16;
	or.b32  	%r55, %r54, %r53;
	mul.wide.u16 	%r56, %rs2, 256;
	or.b32  	%r57, %r55, %r56;
	or.b32  	%r58, %r57, %r32;
	ld.global.u8 	%r59, [%rd15+8];
	shl.b32 	%r60, %r59, 24;
	shl.b32 	%r61, %r33, 16;
	or.b32  	%r62, %r61, %r60;
	mul.wide.u16 	%r63, %rs3, 256;
	or.b32  	%r64, %r62, %r63;
	or.b32  	%r65, %r64, %r34;
	ld.global.u8 	%r66, [%rd15+12];
	shl.b32 	%r67, %r66, 24;
	shl.b32 	%r68, %r35, 16;
	or.b32  	%r69, %r68, %r67;
	mul.wide.u16 	%r70, %rs4, 256;
	or.b32  	%r71, %r69, %r70;
	or.b32  	%r72, %r71, %r36;
	ld.global.u8 	%r73, [%rd15+16];
	ld.global.u8 	%r74, [%rd15+20];
	ld.global.u8 	%r75, [%rd15+24];
	ld.global.u8 	%r76, [%rd15+28];
	ld.global.u8 	%r77, [%rd15+32];
	st.local.v4.u32 	[%rd25], {%r51, %r58, %r65, %r72};
	shl.b32 	%r78, %r73, 24;
	shl.b32 	%r79, %r37, 16;
	or.b32  	%r80, %r79, %r78;
	mul.wide.u16 	%r81, %rs5, 256;
	or.b32  	%r82, %r80, %r81;
	or.b32  	%r83, %r82, %r38;
	shl.b32 	%r84, %r74, 24;
	shl.b32 	%r85, %r39, 16;
	or.b32  	%r86, %r85, %r84;
	mul.wide.u16 	%r87, %rs6, 256;
	or.b32  	%r88, %r86, %r87;
	or.b32  	%r89, %r88, %r40;
	shl.b32 	%r90, %r75, 24;
	shl.b32 	%r91, %r41, 16;
	or.b32  	%r92, %r91, %r90;
	mul.wide.u16 	%r93, %rs7, 256;
	or.b32  	%r94, %r92, %r93;
	or.b32  	%r95, %r94, %r42;
	shl.b32 	%r96, %r76, 24;
	shl.b32 	%r97, %r43, 16;
	or.b32  	%r98, %r97, %r96;
	mul.wide.u16 	%r99, %rs8, 256;
	or.b32  	%r100, %r98, %r99;
	or.b32  	%r101, %r100, %r44;
	st.local.v4.u32 	[%rd25+16], {%r83, %r89, %r95, %r101};
	shl.b32 	%r102, %r77, 24;
	or.b32  	%r103, %r102, 8388608;
	mov.b32 	%r698, 0;
	st.local.v4.u32 	[%rd25+32], {%r103, %r698, %r698, %r698};
	mov.b32 	%r104, 264;
	st.local.v4.u32 	[%rd25+48], {%r698, %r698, %r698, %r104};
	add.s64 	%rd23, %rd25, 40;
	mov.u32 	%r699, %r698;
$L__BB0_2:
	add.s64 	%rd5, %rd23, 16;
	ld.local.v2.u32 	{%r5, %r105}, [%rd23+16];
	shf.l.wrap.b32 	%r106, %r5, %r5, 15;
	shf.l.wrap.b32 	%r107, %r5, %r5, 13;
	xor.b32  	%r108, %r106, %r107;
	shr.u32 	%r109, %r5, 10;
	xor.b32  	%r110, %r108, %r109;
	ld.local.u32 	%r111, [%rd23+-4];
	add.s32 	%r112, %r110, %r111;
	ld.local.v4.u32 	{%r113, %r114, %r115, %r116}, [%rd23+-40];
	mov.b64 	%rd16, {%r115, %r116};
	shf.l.wrap.b32 	%r117, %r114, %r114, 25;
	shf.l.wrap.b32 	%r118, %r114, %r114, 14;
	xor.b32  	%r119, %r117, %r118;
	shr.u32 	%r120, %r114, 3;
	xor.b32  	%r121, %r119, %r120;
	add.s32 	%r122, %r112, %r113;
	add.s32 	%r123, %r122, %r121;
	shf.l.wrap.b32 	%r124, %r105, %r105, 15;
	shf.l.wrap.b32 	%r125, %r105, %r105, 13;
	xor.b32  	%r126, %r124, %r125;
	shr.u32 	%r127, %r105, 10;
	xor.b32  	%r128, %r126, %r127;
	add.s32 	%r129, %r128, %r698;
	shf.l.wrap.b32 	%r130, %r115, %r115, 25;
	shf.l.wrap.b32 	%r131, %r115, %r115, 14;
	xor.b32  	%r132, %r130, %r131;
	shr.u32 	%r133, %r115, 3;
	xor.b32  	%r134, %r132, %r133;
	add.s32 	%r135, %r129, %r114;
	add.s32 	%r136, %r135, %r134;
	st.local.v2.u32 	[%rd23+24], {%r123, %r136};
	shf.l.wrap.b32 	%r137, %r123, %r123, 15;
	shf.l.wrap.b32 	%r138, %r123, %r123, 13;
	xor.b32  	%r139, %r137, %r138;
	shr.u32 	%r140, %r123, 10;
	xor.b32  	%r141, %r139, %r140;
	ld.local.u32 	%r142, [%rd23+4];
	add.s32 	%r143, %r141, %r142;
	shf.l.wrap.b32 	%r144, %r116, %r116, 25;
	shf.l.wrap.b32 	%r145, %r116, %r116, 14;
	xor.b32  	%r146, %r144, %r145;
	shr.u32 	%r147, %r116, 3;
	xor.b32  	%r148, %r146, %r147;
	add.s32 	%r149, %r143, %r115;
	add.s32 	%r150, %r149, %r148;
	st.local.u32 	[%rd23+32], %r150;
	shf.l.wrap.b32 	%r151, %r136, %r136, 15;
	shf.l.wrap.b32 	%r152, %r136, %r136, 13;
	xor.b32  	%r153, %r151, %r152;
	shr.u32 	%r154, %r136, 10;
	xor.b32  	%r155, %r153, %r154;
	ld.local.u32 	%r156, [%rd23+8];
	add.s32 	%r157, %r155, %r156;
	ld.local.u32 	%r158, [%rd23+-24];
	shf.l.wrap.b32 	%r159, %r158, %r158, 25;
	shf.l.wrap.b32 	%r160, %r158, %r158, 14;
	xor.b32  	%r161, %r159, %r160;
	shr.u32 	%r162, %r158, 3;
	xor.b32  	%r163, %r161, %r162;
	{ .reg .b32 tmp; mov.b64 {tmp, %r164}, %rd16; }
	add.s32 	%r165, %r157, %r164;
	add.s32 	%r166, %r165, %r163;
	st.local.u32 	[%rd23+36], %r166;
	add.s32 	%r699, %r699, 4;
	setp.ne.s32 	%p2, %r699, 48;
	mov.u32 	%r698, %r5;
	mov.u64 	%rd23, %rd5;
	@%p2 bra 	$L__BB0_2;
	mov.u64 	%rd18, K256;
	add.s64 	%rd24, %rd18, 8;
	mov.b32 	%r708, 1541459225;
	mov.b32 	%r707, 528734635;
	mov.b32 	%r706, -1694144372;
	mov.b32 	%r705, 1359893119;
	mov.b32 	%r704, -1521486534;
	mov.b32 	%r703, 1013904242;
	mov.b32 	%r702, -1150833019;
	mov.b32 	%r701, 1779033703;
	mov.b32 	%r700, 0;
$L__BB0_4:
	shf.l.wrap.b32 	%r176, %r705, %r705, 26;
	shf.l.wrap.b32 	%r177, %r705, %r705, 21;
	xor.b32  	%r178, %r176, %r177;
	shf.l.wrap.b32 	%r179, %r705, %r705, 7;
	xor.b32  	%r180, %r178, %r179;
	and.b32  	%r181, %r705, %r706;
	not.b32 	%r182, %r705;
	and.b32  	%r183, %r707, %r182;
	or.b32  	%r184, %r181, %r183;
	ld.global.nc.u32 	%r185, [%rd24+-8];
	ld.local.v4.u32 	{%r186, %r187, %r188, %r189}, [%rd25];
	add.s32 	%r190, %r184, %r708;
	add.s32 	%r191, %r190, %r180;
	add.s32 	%r192, %r191, %r185;
	add.s32 	%r193, %r192, %r186;
	shf.l.wrap.b32 	%r194, %r701, %r701, 30;
	shf.l.wrap.b32 	%r195, %r701, %r701, 19;
	xor.b32  	%r196, %r194, %r195;
	shf.l.wrap.b32 	%r197, %r701, %r701, 10;
	xor.b32  	%r198, %r196, %r197;
	xor.b32  	%r199, %r702, %r703;
	and.b32  	%r200, %r701, %r199;
	and.b32  	%r201, %r702, %r703;
	xor.b32  	%r202, %r200, %r201;
	add.s32 	%r203, %r198, %r202;
	add.s32 	%r708, %r193, %r704;
	add.s32 	%r704, %r203, %r193;
	shf.l.wrap.b32 	%r204, %r708, %r708, 26;
	shf.l.wrap.b32 	%r205, %r708, %r708, 21;
	xor.b32  	%r206, %r204, %r205;
	shf.l.wrap.b32 	%r207, %r708, %r708, 7;
	xor.b32  	%r208, %r206, %r207;
	and.b32  	%r209, %r708, %r705;
	not.b32 	%r210, %r708;
	and.b32  	%r211, %r706, %r210;
	or.b32  	%r212, %r209, %r211;
	ld.global.nc.u32 	%r213, [%rd24+-4];
	add.s32 	%r214, %r212, %r707;
	add.s32 	%r215, %r214, %r208;
	add.s32 	%r216, %r215, %r213;
	add.s32 	%r217, %r216, %r187;
	shf.l.wrap.b32 	%r218, %r704, %r704, 30;
	shf.l.wrap.b32 	%r219, %r704, %r704, 19;
	xor.b32  	%r220, %r218, %r219;
	shf.l.wrap.b32 	%r221, %r704, %r704, 10;
	xor.b32  	%r222, %r220, %r221;
	xor.b32  	%r223, %r701, %r702;
	and.b32  	%r224, %r704, %r223;
	and.b32  	%r225, %r701, %r702;
	xor.b32  	%r226, %r224, %r225;
	add.s32 	%r227, %r222, %r226;
	add.s32 	%r707, %r217, %r703;
	add.s32 	%r703, %r227, %r217;
	shf.l.wrap.b32 	%r228, %r707, %r707, 26;
	shf.l.wrap.b32 	%r229, %r707, %r707, 21;
	xor.b32  	%r230, %r228, %r229;
	shf.l.wrap.b32 	%r231, %r707, %r707, 7;
	xor.b32  	%r232, %r230, %r231;
	and.b32  	%r233, %r707, %r708;
	not.b32 	%r234, %r707;
	and.b32  	%r235, %r705, %r234;
	or.b32  	%r236, %r233, %r235;
	ld.global.nc.u32 	%r237, [%rd24];
	add.s32 	%r238, %r236, %r706;
	add.s32 	%r239, %r238, %r232;
	add.s32 	%r240, %r239, %r237;
	add.s32 	%r241, %r240, %r188;
	shf.l.wrap.b32 	%r242, %r703, %r703, 30;
	shf.l.wrap.b32 	%r243, %r703, %r703, 19;
	xor.b32  	%r244, %r242, %r243;
	shf.l.wrap.b32 	%r245, %r703, %r703, 10;
	xor.b32  	%r246, %r244, %r245;
	xor.b32  	%r247, %r704, %r701;
	and.b32  	%r248, %r703, %r247;
	and.b32  	%r249, %r704, %r701;
	xor.b32  	%r250, %r248, %r249;
	add.s32 	%r251, %r246, %r250;
	add.s32 	%r706, %r241, %r702;
	add.s32 	%r702, %r251, %r241;
	shf.l.wrap.b32 	%r252, %r706, %r706, 26;
	shf.l.wrap.b32 	%r253, %r706, %r706, 21;
	xor.b32  	%r254, %r252, %r253;
	shf.l.wrap.b32 	%r255, %r706, %r706, 7;
	xor.b32  	%r256, %r254, %r255;
	and.b32  	%r257, %r706, %r707;
	not.b32 	%r258, %r706;
	and.b32  	%r259, %r708, %r258;
	or.b32  	%r260, %r257, %r259;
	ld.global.nc.u32 	%r261, [%rd24+4];
	add.s32 	%r262, %r260, %r705;
	add.s32 	%r263, %r262, %r256;
	add.s32 	%r264, %r263, %r261;
	add.s32 	%r265, %r264, %r189;
	shf.l.wrap.b32 	%r266, %r702, %r702, 30;
	shf.l.wrap.b32 	%r267, %r702, %r702, 19;
	xor.b32  	%r268, %r266, %r267;
	shf.l.wrap.b32 	%r269, %r702, %r702, 10;
	xor.b32  	%r270, %r268, %r269;
	xor.b32  	%r271, %r703, %r704;
	and.b32  	%r272, %r702, %r271;
	and.b32  	%r273, %r703, %r704;
	xor.b32  	%r274, %r272, %r273;
	add.s32 	%r275, %r270, %r274;
	add.s32 	%r705, %r265, %r701;
	add.s32 	%r701, %r275, %r265;
	add.s32 	%r700, %r700, 4;
	add.s64 	%rd25, %rd25, 16;
	add.s64 	%rd24, %rd24, 16;
	setp.ne.s32 	%p3, %r700, 64;
	@%p3 bra 	$L__BB0_4;
	ld.param.u64 	%rd22, [_Z14hash160_kernelPKhPhm_param_1];
	add.s32 	%r276, %r701, 1779033703;
	add.s32 	%r277, %r702, -1150833019;
	add.s32 	%r278, %r703, 1013904242;
	add.s32 	%r279, %r704, -1521486534;
	add.s32 	%r280, %r705, 1359893119;
	add.s32 	%r281, %r706, -1694144372;
	add.s32 	%r282, %r707, 528734635;
	add.s32 	%r283, %r708, 1541459225;
	prmt.b32 	%r284, %r276, 0, 291;
	prmt.b32 	%r285, %r277, 0, 291;
	prmt.b32 	%r286, %r278, 0, 291;
	prmt.b32 	%r287, %r279, 0, 291;
	prmt.b32 	%r288, %r280, 0, 291;
	prmt.b32 	%r289, %r281, 0, 291;
	prmt.b32 	%r290, %r282, 0, 291;
	prmt.b32 	%r291, %r283, 0, 291;
	add.s32 	%r292, %r284, -829798910;
	shf.l.wrap.b32 	%r293, %r292, %r292, 11;
	add.s32 	%r294, %r293, %r285;
	add.s32 	%r295, %r294, 722994417;
	shf.l.wrap.b32 	%r296, %r295, %r295, 14;
	add.s32 	%r297, %r296, %r286;
	add.s32 	%r298, %r297, 2004318071;
	shf.l.wrap.b32 	%r299, %r298, %r298, 15;
	add.s32 	%r300, %r299, %r287;
	add.s32 	%r301, %r300, 2004318071;
	shf.l.wrap.b32 	%r302, %r301, %r301, 12;
	add.s32 	%r303, %r302, %r288;
	add.s32 	%r304, %r303, 2004318071;
	shf.l.wrap.b32 	%r305, %r304, %r304, 5;
	add.s32 	%r306, %r305, %r289;
	add.s32 	%r307, %r306, 2004318071;
	shf.l.wrap.b32 	%r308, %r307, %r307, 8;
	add.s32 	%r309, %r308, %r290;
	add.s32 	%r310, %r309, 2004318071;
	shf.l.wrap.b32 	%r311, %r310, %r310, 7;
	add.s32 	%r312, %r311, %r291;
	add.s32 	%r313, %r312, 2004318071;
	shf.l.wrap.b32 	%r314, %r313, %r313, 9;
	add.s32 	%r315, %r314, 2004318199;
	shf.l.wrap.b32 	%r316, %r315, %r315, 11;
	add.s32 	%r317, %r316, 2004318071;
	shf.l.wrap.b32 	%r318, %r317, %r317, 13;
	add.s32 	%r319, %r318, 2004318071;
	shf.l.wrap.b32 	%r320, %r319, %r319, 14;
	add.s32 	%r321, %r320, 2004318071;
	shf.l.wrap.b32 	%r322, %r321, %r321, 15;
	add.s32 	%r323, %r322, 2004318071;
	shf.l.wrap.b32 	%r324, %r323, %r323, 6;
	add.s32 	%r325, %r324, 2004318071;
	shf.l.wrap.b32 	%r326, %r325, %r325, 7;
	add.s32 	%r327, %r326, 2004318327;
	shf.l.wrap.b32 	%r328, %r327, %r327, 9;
	add.s32 	%r329, %r328, 2004318071;
	shf.l.wrap.b32 	%r330, %r329, %r329, 8;
	add.s32 	%r331, %r330, %r291;
	add.s32 	%r332, %r331, 57649933;
	shf.l.wrap.b32 	%r333, %r332, %r332, 7;
	add.s32 	%r334, %r333, %r288;
	add.s32 	%r335, %r334, 57649933;
	shf.l.wrap.b32 	%r336, %r335, %r335, 6;
	add.s32 	%r337, %r336, 57649933;
	shf.l.wrap.b32 	%r338, %r337, %r337, 8;
	add.s32 	%r339, %r338, %r285;
	add.s32 	%r340, %r339, 57649933;
	shf.l.wrap.b32 	%r341, %r340, %r340, 13;
	add.s32 	%r342, %r341, 57649933;
	shf.l.wrap.b32 	%r343, %r342, %r342, 11;
	add.s32 	%r344, %r343, %r290;
	add.s32 	%r345, %r344, 57649933;
	shf.l.wrap.b32 	%r346, %r345, %r345, 9;
	add.s32 	%r347, %r346, 57649933;
	shf.l.wrap.b32 	%r348, %r347, %r347, 7;
	add.s32 	%r349, %r348, %r287;
	add.s32 	%r350, %r349, 57649933;
	shf.l.wrap.b32 	%r351, %r350, %r350, 15;
	add.s32 	%r352, %r351, 57649933;
	shf.l.wrap.b32 	%r353, %r352, %r352, 7;
	add.s32 	%r354, %r353, %r284;
	add.s32 	%r355, %r354, 57649933;
	shf.l.wrap.b32 	%r356, %r355, %r355, 12;
	add.s32 	%r357, %r356, 57649933;
	shf.l.wrap.b32 	%r358, %r357, %r357, 15;
	add.s32 	%r359, %r358, %r289;
	add.s32 	%r360, %r359, 57649933;
	shf.l.wrap.b32 	%r361, %r360, %r360, 9;
	add.s32 	%r362, %r361, %r286;
	add.s32 	%r363, %r362, 57649933;
	shf.l.wrap.b32 	%r364, %r363, %r363, 11;
	add.s32 	%r365, %r364, 57650189;
	shf.l.wrap.b32 	%r366, %r365, %r365, 7;
	add.s32 	%r367, %r366, 57649933;
	shf.l.wrap.b32 	%r368, %r367, %r367, 13;
	add.s32 	%r369, %r368, 57650061;
	shf.l.wrap.b32 	%r370, %r369, %r369, 12;
	add.s32 	%r371, %r370, %r287;
	add.s32 	%r372, %r371, 2131509270;
	shf.l.wrap.b32 	%r373, %r372, %r372, 11;
	add.s32 	%r374, %r373, 2131509270;
	shf.l.wrap.b32 	%r375, %r374, %r374, 13;
	add.s32 	%r376, %r375, 2131509526;
	shf.l.wrap.b32 	%r377, %r376, %r376, 6;
	add.s32 	%r378, %r377, %r288;
	add.s32 	%r379, %r378, 2131509270;
	shf.l.wrap.b32 	%r380, %r379, %r379, 7;
	add.s32 	%r381, %r380, 2131509270;
	shf.l.wrap.b32 	%r382, %r381, %r381, 14;
	add.s32 	%r383, %r382, 2131509270;
	shf.l.wrap.b32 	%r384, %r383, %r383, 9;
	add.s32 	%r385, %r384, 2131509398;
	shf.l.wrap.b32 	%r386, %r385, %r385, 13;
	add.s32 	%r387, %r386, %r285;
	add.s32 	%r388, %r387, 2131509270;
	shf.l.wrap.b32 	%r389, %r388, %r388, 15;
	add.s32 	%r390, %r389, %r286;
	add.s32 	%r391, %r390, 2131509270;
	shf.l.wrap.b32 	%r392, %r391, %r391, 14;
	add.s32 	%r393, %r392, %r291;
	add.s32 	%r394, %r393, 2131509270;
	shf.l.wrap.b32 	%r395, %r394, %r394, 8;
	add.s32 	%r396, %r395, %r284;
	add.s32 	%r397, %r396, 2131509270;
	shf.l.wrap.b32 	%r398, %r397, %r397, 13;
	add.s32 	%r399, %r398, %r290;
	add.s32 	%r400, %r399, 2131509270;
	shf.l.wrap.b32 	%r401, %r400, %r400, 6;
	add.s32 	%r402, %r401, 2131509270;
	shf.l.wrap.b32 	%r403, %r402, %r402, 5;
	add.s32 	%r404, %r403, 2131509270;
	shf.l.wrap.b32 	%r405, %r404, %r404, 12;
	add.s32 	%r406, %r405, %r289;
	add.s32 	%r407, %r406, 2131509270;
	shf.l.wrap.b32 	%r408, %r407, %r407, 7;
	add.s32 	%r409, %r408, 2131509270;
	shf.l.wrap.b32 	%r410, %r409, %r409, 5;
	add.s32 	%r411, %r410, %r285;
	add.s32 	%r412, %r411, 668375514;
	shf.l.wrap.b32 	%r413, %r412, %r412, 11;
	add.s32 	%r414, %r413, 668375514;
	shf.l.wrap.b32 	%r415, %r414, %r414, 12;
	add.s32 	%r416, %r415, 668375514;
	shf.l.wrap.b32 	%r417, %r416, %r416, 14;
	add.s32 	%r418, %r417, 668375514;
	shf.l.wrap.b32 	%r419, %r418, %r418, 15;
	add.s32 	%r420, %r419, %r284;
	add.s32 	%r421, %r420, 668375514;
	shf.l.wrap.b32 	%r422, %r421, %r421, 14;
	add.s32 	%r423, %r422, 668375642;
	shf.l.wrap.b32 	%r424, %r423, %r423, 15;
	add.s32 	%r425, %r424, 668375514;
	shf.l.wrap.b32 	%r426, %r425, %r425, 9;
	add.s32 	%r427, %r426, %r288;
	add.s32 	%r428, %r427, 668375514;
	shf.l.wrap.b32 	%r429, %r428, %r428, 8;
	add.s32 	%r430, %r429, 668375514;
	shf.l.wrap.b32 	%r431, %r430, %r430, 9;
	add.s32 	%r432, %r431, %r287;
	add.s32 	%r433, %r432, 668375514;
	shf.l.wrap.b32 	%r434, %r433, %r433, 14;
	add.s32 	%r435, %r434, %r291;
	add.s32 	%r436, %r435, 668375514;
	shf.l.wrap.b32 	%r437, %r436, %r436, 5;
	add.s32 	%r438, %r437, 668375514;
	shf.l.wrap.b32 	%r439, %r438, %r438, 6;
	add.s32 	%r440, %r439, 668375770;
	shf.l.wrap.b32 	%r441, %r440, %r440, 8;
	add.s32 	%r442, %r441, %r289;
	add.s32 	%r443, %r442, 668375514;
	shf.l.wrap.b32 	%r444, %r443, %r443, 6;
	add.s32 	%r445, %r444, %r290;
	add.s32 	%r446, %r445, 668375514;
	shf.l.wrap.b32 	%r447, %r446, %r446, 5;
	add.s32 	%r448, %r447, %r286;
	add.s32 	%r449, %r448, 668375514;
	shf.l.wrap.b32 	%r450, %r449, %r449, 12;
	add.s32 	%r451, %r450, %r288;
	add.s32 	%r452, %r451, -910645702;
	shf.l.wrap.b32 	%r453, %r452, %r452, 9;
	add.s32 	%r454, %r453, %r284;
	add.s32 	%r455, %r454, -910645702;
	shf.l.wrap.b32 	%r456, %r455, %r455, 15;
	add.s32 	%r457, %r456, %r289;
	add.s32 	%r458, %r457, -910645702;
	shf.l.wrap.b32 	%r459, %r458, %r458, 5;
	add.s32 	%r460, %r459, -910645702;
	shf.l.wrap.b32 	%r461, %r460, %r460, 11;
	add.s32 	%r462, %r461, %r291;
	add.s32 	%r463, %r462, -910645702;
	shf.l.wrap.b32 	%r464, %r463, %r463, 6;
	add.s32 	%r465, %r464, -910645702;
	shf.l.wrap.b32 	%r466, %r465, %r465, 8;
	add.s32 	%r467, %r466, %r286;
	add.s32 	%r468, %r467, -910645702;
	shf.l.wrap.b32 	%r469, %r468, %r468, 13;
	add.s32 	%r470, %r469, -910645702;
	shf.l.wrap.b32 	%r471, %r470, %r470, 12;
	add.s32 	%r472, %r471, -910645446;
	shf.l.wrap.b32 	%r473, %r472, %r472, 5;
	add.s32 	%r474, %r473, %r285;
	add.s32 	%r475, %r474, -910645702;
	shf.l.wrap.b32 	%r476, %r475, %r475, 12;
	add.s32 	%r477, %r476, %r287;
	add.s32 	%r478, %r477, -910645702;
	shf.l.wrap.b32 	%r479, %r478, %r478, 13;
	add.s32 	%r480, %r479, -910645574;
	shf.l.wrap.b32 	%r481, %r480, %r480, 14;
	add.s32 	%r482, %r481, -910645702;
	shf.l.wrap.b32 	%r483, %r482, %r482, 11;
	add.s32 	%r484, %r483, %r290;
	add.s32 	%r485, %r484, -910645702;
	shf.l.wrap.b32 	%r486, %r485, %r485, 8;
	add.s32 	%r487, %r486, -910645702;
	shf.l.wrap.b32 	%r488, %r487, %r487, 5;
	add.s32 	%r489, %r488, -910645702;
	shf.l.wrap.b32 	%r490, %r489, %r489, 6;
	add.s32 	%r491, %r289, -937819299;
	shf.l.wrap.b32 	%r492, %r491, %r491, 8;
	add.s32 	%r493, %r492, 614974284;
	shf.l.wrap.b32 	%r494, %r493, %r493, 9;
	add.s32 	%r495, %r494, %r291;
	add.s32 	%r496, %r495, 1896297682;
	shf.l.wrap.b32 	%r497, %r496, %r496, 9;
	add.s32 	%r498, %r497, %r284;
	add.s32 	%r499, %r498, 1896297682;
	shf.l.wrap.b32 	%r500, %r499, %r499, 11;
	add.s32 	%r501, %r500, 1896297682;
	shf.l.wrap.b32 	%r502, %r501, %r501, 13;
	add.s32 	%r503, %r502, %r286;
	add.s32 	%r504, %r503, 1896297682;
	shf.l.wrap.b32 	%r505, %r504, %r504, 15;
	add.s32 	%r506, %r505, 1896297682;
	shf.l.wrap.b32 	%r507, %r506, %r506, 15;
	add.s32 	%r508, %r507, %r288;
	add.s32 	%r509, %r508, 1896297682;
	shf.l.wrap.b32 	%r510, %r509, %r509, 5;
	add.s32 	%r511, %r510, 1896297682;
	shf.l.wrap.b32 	%r512, %r511, %r511, 7;
	add.s32 	%r513, %r512, %r290;
	add.s32 	%r514, %r513, 1896297682;
	shf.l.wrap.b32 	%r515, %r514, %r514, 7;
	add.s32 	%r516, %r515, 1896297682;
	shf.l.wrap.b32 	%r517, %r516, %r516, 8;
	add.s32 	%r518, %r517, 1896297810;
	shf.l.wrap.b32 	%r519, %r518, %r518, 11;
	add.s32 	%r520, %r519, %r285;
	add.s32 	%r521, %r520, 1896297682;
	shf.l.wrap.b32 	%r522, %r521, %r521, 14;
	add.s32 	%r523, %r522, 1896297682;
	shf.l.wrap.b32 	%r524, %r523, %r523, 14;
	add.s32 	%r525, %r524, %r287;
	add.s32 	%r526, %r525, 1896297682;
	shf.l.wrap.b32 	%r527, %r526, %r526, 12;
	add.s32 	%r528, %r527, 1896297682;
	shf.l.wrap.b32 	%r529, %r528, %r528, 6;
	add.s32 	%r530, %r529, %r290;
	add.s32 	%r531, %r530, -183980510;
	shf.l.wrap.b32 	%r532, %r531, %r531, 9;
	add.s32 	%r533, %r532, -183980510;
	shf.l.wrap.b32 	%r534, %r533, %r533, 13;
	add.s32 	%r535, %r534, %r287;
	add.s32 	%r536, %r535, -183980510;
	shf.l.wrap.b32 	%r537, %r536, %r536, 15;
	add.s32 	%r538, %r537, %r291;
	add.s32 	%r539, %r538, -183980510;
	shf.l.wrap.b32 	%r540, %r539, %r539, 7;
	add.s32 	%r541, %r540, %r284;
	add.s32 	%r542, %r541, -183980510;
	shf.l.wrap.b32 	%r543, %r542, %r542, 12;
	add.s32 	%r544, %r543, -183980510;
	shf.l.wrap.b32 	%r545, %r544, %r544, 8;
	add.s32 	%r546, %r545, %r289;
	add.s32 	%r547, %r546, -183980510;
	shf.l.wrap.b32 	%r548, %r547, %r547, 9;
	add.s32 	%r549, %r548, -183980510;
	shf.l.wrap.b32 	%r550, %r549, %r549, 11;
	add.s32 	%r551, %r550, -183980254;
	shf.l.wrap.b32 	%r552, %r551, %r551, 7;
	add.s32 	%r553, %r552, -183980510;
	shf.l.wrap.b32 	%r554, %r553, %r553, 7;
	add.s32 	%r555, %r554, -183980382;
	shf.l.wrap.b32 	%r556, %r555, %r555, 12;
	add.s32 	%r557, %r556, -183980510;
	shf.l.wrap.b32 	%r558, %r557, %r557, 7;
	add.s32 	%r559, %r558, %r288;
	add.s32 	%r560, %r559, -183980510;
	shf.l.wrap.b32 	%r561, %r560, %r560, 6;
	add.s32 	%r562, %r561, -183980510;
	shf.l.wrap.b32 	%r563, %r562, %r562, 15;
	add.s32 	%r564, %r563, %r285;
	add.s32 	%r565, %r564, -183980510;
	shf.l.wrap.b32 	%r566, %r565, %r565, 13;
	add.s32 	%r567, %r566, %r286;
	add.s32 	%r568, %r567, -183980510;
	shf.l.wrap.b32 	%r569, %r568, %r568, 11;
	add.s32 	%r570, %r569, 2107806568;
	shf.l.wrap.b32 	%r571, %r570, %r570, 9;
	add.s32 	%r572, %r571, %r289;
	add.s32 	%r573, %r572, 2107806568;
	shf.l.wrap.b32 	%r574, %r573, %r573, 7;
	add.s32 	%r575, %r574, %r285;
	add.s32 	%r576, %r575, 2107806568;
	shf.l.wrap.b32 	%r577, %r576, %r576, 15;
	add.s32 	%r578, %r577, %r287;
	add.s32 	%r579, %r578, 2107806568;
	shf.l.wrap.b32 	%r580, %r579, %r579, 11;
	add.s32 	%r581, %r580, %r291;
	add.s32 	%r582, %r581, 2107806568;
	shf.l.wrap.b32 	%r583, %r582, %r582, 8;
	add.s32 	%r584, %r583, 2107806824;
	shf.l.wrap.b32 	%r585, %r584, %r584, 6;
	add.s32 	%r586, %r585, %r290;
	add.s32 	%r587, %r586, 2107806568;
	shf.l.wrap.b32 	%r588, %r587, %r587, 6;
	add.s32 	%r589, %r588, 2107806568;
	shf.l.wrap.b32 	%r590, %r589, %r589, 14;
	add.s32 	%r591, %r590, 2107806568;
	shf.l.wrap.b32 	%r592, %r591, %r591, 12;
	add.s32 	%r593, %r592, 2107806696;
	shf.l.wrap.b32 	%r594, %r593, %r593, 13;
	add.s32 	%r595, %r594, 2107806568;
	shf.l.wrap.b32 	%r596, %r595, %r595, 5;
	add.s32 	%r597, %r596, %r286;
	add.s32 	%r598, %r597, 2107806568;
	shf.l.wrap.b32 	%r599, %r598, %r598, 14;
	add.s32 	%r600, %r599, 2107806568;
	shf.l.wrap.b32 	%r601, %r600, %r600, 13;
	add.s32 	%r602, %r601, %r284;
	add.s32 	%r603, %r602, 2107806568;
	shf.l.wrap.b32 	%r604, %r603, %r603, 13;
	add.s32 	%r605, %r604, %r288;
	add.s32 	%r606, %r605, 2107806568;
	shf.l.wrap.b32 	%r607, %r606, %r606, 7;
	add.s32 	%r608, %r607, 2107806568;
	shf.l.wrap.b32 	%r609, %r608, %r608, 5;
	add.s32 	%r610, %r609, 593144029;
	shf.l.wrap.b32 	%r611, %r610, %r610, 15;
	add.s32 	%r612, %r611, %r290;
	add.s32 	%r613, %r612, 593143901;
	shf.l.wrap.b32 	%r614, %r613, %r613, 5;
	add.s32 	%r615, %r614, %r288;
	add.s32 	%r616, %r615, 593143901;
	shf.l.wrap.b32 	%r617, %r616, %r616, 8;
	add.s32 	%r618, %r617, %r285;
	add.s32 	%r619, %r618, 593143901;
	shf.l.wrap.b32 	%r620, %r619, %r619, 11;
	add.s32 	%r621, %r620, %r287;
	add.s32 	%r622, %r621, 593143901;
	shf.l.wrap.b32 	%r623, %r622, %r622, 14;
	add.s32 	%r624, %r623, 593143901;
	shf.l.wrap.b32 	%r625, %r624, %r624, 14;
	add.s32 	%r626, %r625, 593143901;
	shf.l.wrap.b32 	%r627, %r626, %r626, 6;
	add.s32 	%r628, %r627, %r284;
	add.s32 	%r629, %r628, 593143901;
	shf.l.wrap.b32 	%r630, %r629, %r629, 14;
	add.s32 	%r631, %r630, %r289;
	add.s32 	%r632, %r631, 593143901;
	shf.l.wrap.b32 	%r633, %r632, %r632, 6;
	add.s32 	%r634, %r633, 593143901;
	shf.l.wrap.b32 	%r635, %r634, %r634, 9;
	add.s32 	%r636, %r635, %r286;
	add.s32 	%r637, %r636, 593143901;
	shf.l.wrap.b32 	%r638, %r637, %r637, 12;
	add.s32 	%r639, %r638, 593143901;
	shf.l.wrap.b32 	%r640, %r639, %r639, 9;
	add.s32 	%r641, %r640, 593143901;
	shf.l.wrap.b32 	%r642, %r641, %r641, 12;
	add.s32 	%r643, %r642, %r291;
	add.s32 	%r644, %r643, 593143901;
	shf.l.wrap.b32 	%r645, %r644, %r644, 5;
	add.s32 	%r646, %r645, 593143901;
	shf.l.wrap.b32 	%r647, %r646, %r646, 15;
	add.s32 	%r648, %r647, 593144157;
	shf.l.wrap.b32 	%r649, %r648, %r648, 8;
	add.s32 	%r650, %r649, 2004318071;
	shf.l.wrap.b32 	%r651, %r650, %r650, 8;
	add.s32 	%r652, %r651, 2004318071;
	shf.l.wrap.b32 	%r653, %r652, %r652, 5;
	add.s32 	%r654, %r653, 2004318071;
	shf.l.wrap.b32 	%r655, %r654, %r654, 12;
	add.s32 	%r656, %r655, %r288;
	add.s32 	%r657, %r656, 2004318071;
	shf.l.wrap.b32 	%r658, %r657, %r657, 9;
	add.s32 	%r659, %r658, %r285;
	add.s32 	%r660, %r659, 2004318071;
	shf.l.wrap.b32 	%r661, %r660, %r660, 12;
	add.s32 	%r662, %r661, %r289;
	add.s32 	%r663, %r662, 2004318071;
	shf.l.wrap.b32 	%r664, %r663, %r663, 5;
	add.s32 	%r665, %r664, 2004318199;
	shf.l.wrap.b32 	%r666, %r665, %r665, 14;
	add.s32 	%r667, %r666, %r291;
	add.s32 	%r668, %r667, 2004318071;
	shf.l.wrap.b32 	%r669, %r668, %r668, 6;
	add.s32 	%r670, %r669, %r290;
	add.s32 	%r671, %r670, 2004318071;
	shf.l.wrap.b32 	%r672, %r671, %r671, 8;
	add.s32 	%r673, %r672, %r286;
	add.s32 	%r674, %r673, 2004318071;
	shf.l.wrap.b32 	%r675, %r674, %r674, 13;
	add.s32 	%r676, %r675, 2004318071;
	shf.l.wrap.b32 	%r677, %r676, %r676, 6;
	add.s32 	%r678, %r677, 2004318327;
	shf.l.wrap.b32 	%r679, %r678, %r678, 5;
	add.s32 	%r680, %r679, %r284;
	add.s32 	%r681, %r680, 2004318071;
	shf.l.wrap.b32 	%r682, %r681, %r681, 15;
	add.s32 	%r683, %r682, %r287;
	add.s32 	%r684, %r683, 2004318071;
	shf.l.wrap.b32 	%r685, %r684, %r684, 13;
	add.s32 	%r686, %r685, 2004318071;
	shf.l.wrap.b32 	%r687, %r686, %r686, 11;
	add.s32 	%r688, %r687, 2004318071;
	shf.l.wrap.b32 	%r689, %r688, %r688, 11;
	add.s32 	%r690, %r689, 815201634;
	add.s32 	%r691, %r490, -1009589777;
	shr.u32 	%r692, %r690, 8;
	shr.u32 	%r693, %r690, 16;
	shr.u32 	%r694, %r690, 24;
	shr.u32 	%r695, %r691, 8;
	shr.u32 	%r696, %r691, 16;
	shr.u32 	%r697, %r691, 24;
	cvta.to.global.u64 	%rd19, %rd22;
	mad.lo.s64 	%rd20, %rd2, 20, %rd19;
	mov.b16 	%rs9, 253;
	st.global.u8 	[%rd20], %rs9;
	mov.b16 	%rs10, 220;
	st.global.u8 	[%rd20+1], %rs10;
	mov.b16 	%rs11, 186;
	st.global.u8 	[%rd20+2], %rs11;
	mov.b16 	%rs12, 152;
	st.global.u8 	[%rd20+3], %rs12;
	mov.b16 	%rs13, 234;
	st.global.u8 	[%rd20+4], %rs13;
	mov.b16 	%rs14, 133;
	st.global.u8 	[%rd20+5], %rs14;
	mov.b16 	%rs15, 31;
	st.global.u8 	[%rd20+6], %rs15;
	mov.b16 	%rs16, 185;
	st.global.u8 	[%rd20+7], %rs16;
	st.global.u8 	[%rd20+8], %r690;
	st.global.u8 	[%rd20+9], %r692;
	st.global.u8 	[%rd20+10], %r693;
	st.global.u8 	[%rd20+11], %r694;
	st.global.u8 	[%rd20+12], %r691;
	st.global.u8 	[%rd20+13], %r695;
	st.global.u8 	[%rd20+14], %r696;
	st.global.u8 	[%rd20+15], %r697;
	mov.b16 	%rs17, 136;
	st.global.u8 	[%rd20+16], %rs17;
	mov.b16 	%rs18, 171;
	st.global.u8 	[%rd20+17], %rs18;
	mov.b16 	%rs19, 205;
	st.global.u8 	[%rd20+18], %rs19;
	mov.b16 	%rs20, 239;
	st.global.u8 	[%rd20+19], %rs20;
$L__BB0_6:
	ret;

}


// ===== COMPILED SASS (sm_100) =====

	.target	sm_100

	.elftype	@"ET_EXEC"


//--------------------- .note.nv.tkinfo           --------------------------
	.section	.note.nv.tkinfo,"",@"SHT_NOTE"
	.sectionflags	@"SHF_NOTE_NV_TKINFO"
	.tkinfo
        /*0018*/ 	.word	0x00000002
        /*0030*/ 	.string	""
        /*0030*/ 	.string	"ptxas"
        /*0030*/ 	.string	"Cuda compilation tools, release 13.0, V13.0.88"
        /*0030*/ 	.string	"Build cuda_13.0.r13.0/compiler.36424714_0"
        /*0030*/ 	.string	"-arch sm_100 -m 64 "



//--------------------- .note.nv.cuinfo           --------------------------
	.section	.note.nv.cuinfo,"",@"SHT_NOTE"
	.sectionflags	@"SHF_NOTE_NV_CUINFO"
        /*0018*/ 	.short	0x0002
        /*001a*/ 	.short	0x0064
        /*001c*/ 	.short	0x0082
	.zero		2


//--------------------- .nv.info                  --------------------------
	.section	.nv.info,"",@"SHT_CUDA_INFO"
	.align	4


	//----- nvinfo : EIATTR_REGCOUNT
	.align		4
        /*0000*/ 	.byte	0x04, 0x2f
        /*0002*/ 	.short	(.L_2 - .L_1)
	.align		4
.L_1:
        /*0004*/ 	.word	index@(_Z14hash160_kernelPKhPhm)
        /*0008*/ 	.word	0x0000001f


	//----- nvinfo : EIATTR_FRAME_SIZE
	.align		4
.L_2:
        /*000c*/ 	.byte	0x04, 0x11
        /*000e*/ 	.short	(.L_4 - .L_3)
	.align		4
.L_3:
        /*0010*/ 	.word	index@(_Z14hash160_kernelPKhPhm)
        /*0014*/ 	.word	0x00000100


	//----- nvinfo : EIATTR_MIN_STACK_SIZE
	.align		4
.L_4:
        /*0018*/ 	.byte	0x04, 0x12
        /*001a*/ 	.short	(.L_6 - .L_5)
	.align		4
.L_5:
        /*001c*/ 	.word	index@(_Z14hash160_kernelPKhPhm)
        /*0020*/ 	.word	0x00000100
.L_6:


//--------------------- .nv.compat                --------------------------
	.section	.nv.compat,"",@"SHT_CUDA_COMPAT_INFO"
	.align	4
        /*0000*/ 	.byte	0x02, 0x09, 0x00, 0x00, 0x02, 0x02, 0x01, 0x00, 0x02, 0x05, 0x05, 0x00, 0x03, 0x07, 0x01, 0x01
        /*0010*/ 	.byte	0x02, 0x03, 0x00, 0x00, 0x02, 0x06, 0x01, 0x00, 0x04, 0x0b, 0x08, 0x00, 0x09, 0x00, 0x00, 0x00
        /*0020*/ 	.byte	0x00, 0x00, 0x00, 0x00


//--------------------- .nv.info._Z14hash160_kernelPKhPhm --------------------------
	.section	.nv.info._Z14hash160_kernelPKhPhm,"",@"SHT_CUDA_INFO"
	.sectionflags	@""
	.align	4


	//----- nvinfo : EIATTR_CUDA_API_VERSION
	.align		4
        /*0000*/ 	.byte	0x04, 0x37
        /*0002*/ 	.short	(.L_8 - .L_7)
.L_7:
        /*0004*/ 	.word	0x00000082


	//----- nvinfo : EIATTR_KPARAM_INFO
	.align		4
.L_8:
        /*0008*/ 	.byte	0x04, 0x17
        /*000a*/ 	.short	(.L_10 - .L_9)
.L_9:
        /*000c*/ 	.word	0x00000000
        /*0010*/ 	.short	0x0002
        /*0012*/ 	.short	0x0010
        /*0014*/ 	.byte	0x00, 0xf0, 0x21, 0x00


	//----- nvinfo : EIATTR_KPARAM_INFO
	.align		4
.L_10:
        /*0018*/ 	.byte	0x04, 0x17
        /*001a*/ 	.short	(.L_12 - .L_11)
.L_11:
        /*001c*/ 	.word	0x00000000
        /*0020*/ 	.short	0x0001
        /*0022*/ 	.short	0x0008
        /*0024*/ 	.byte	0x00, 0xf5, 0x21, 0x00


	//----- nvinfo : EIATTR_KPARAM_INFO
	.align		4
.L_12:
        /*0028*/ 	.byte	0x04, 0x17
        /*002a*/ 	.short	(.L_14 - .L_13)
.L_13:
        /*002c*/ 	.word	0x00000000
        /*0030*/ 	.short	0x0000
        /*0032*/ 	.short	0x0000
        /*0034*/ 	.byte	0x00, 0xf5, 0x21, 0x00


	//----- nvinfo : EIATTR_SPARSE_MMA_MASK
	.align		4
.L_14:
        /*0038*/ 	.byte	0x03, 0x50
        /*003a*/ 	.short	0x0000


	//----- nvinfo : EIATTR_MAXREG_COUNT
	.align		4
        /*003c*/ 	.byte	0x03, 0x1b
        /*003e*/ 	.short	0x00ff


	//----- nvinfo : EIATTR_MERCURY_ISA_VERSION
	.align		4
        /*0040*/ 	.byte	0x03, 0x5f
        /*0042*/ 	.short	0x0101


	//----- nvinfo : EIATTR_VRC_CTA_INIT_COUNT
	.align		4
        /*0044*/ 	.byte	0x02, 0x4a
	.zero		1
	.zero		1


	//----- nvinfo : EIATTR_EXIT_INSTR_OFFSETS
	.align		4
        /*0048*/ 	.byte	0x04, 0x1c
        /*004a*/ 	.short	(.L_16 - .L_15)


	//   ....[0]....
.L_15:
        /*004c*/ 	.word	0x000000a0


	//   ....[1]....
        /*0050*/ 	.word	0x000020e0


	//----- nvinfo : EIATTR_CBANK_PARAM_SIZE
	.align		4
.L_16:
        /*0054*/ 	.byte	0x03, 0x19
        /*0056*/ 	.short	0x0018


	//----- nvinfo : EIATTR_PARAM_CBANK
	.align		4
        /*0058*/ 	.byte	0x04, 0x0a
        /*005a*/ 	.short	(.L_18 - .L_17)
	.align		4
.L_17:
        /*005c*/ 	.word	index@(.nv.constant0._Z14hash160_kernelPKhPhm)
        /*0060*/ 	.short	0x0380
        /*0062*/ 	.short	0x0018


	//----- nvinfo : EIATTR_SW_WAR
	.align		4
.L_18:
        /*0064*/ 	.byte	0x04, 0x36
        /*0066*/ 	.short	(.L_20 - .L_19)
.L_19:
        /*0068*/ 	.word	0x00000008
.L_20:


//--------------------- .nv.callgraph             --------------------------
	.section	.nv.callgraph,"",@"SHT_CUDA_CALLGRAPH"
	.align	4
	.sectionentsize	8
	.align		4
        /*0000*/ 	.word	0x00000000
	.align		4
        /*0004*/ 	.word	0xffffffff
	.align		4
        /*0008*/ 	.word	0x00000000
	.align		4
        /*000c*/ 	.word	0xfffffffe
	.align		4
        /*0010*/ 	.word	0x00000000
	.align		4
        /*0014*/ 	.word	0xfffffffd
	.align		4
        /*0018*/ 	.word	0x00000000
	.align		4
        /*001c*/ 	.word	0xfffffffc


//--------------------- .nv.constant4             --------------------------
	.section	.nv.constant4,"a",@progbits
	.align	8
	.align		8
.nv.constant4:
        /*0000*/ 	.dword	K256


//--------------------- .text._Z14hash160_kernelPKhPhm --------------------------
	.section	.text._Z14hash160_kernelPKhPhm,"ax",@progbits
	.align	128
.text._Z14hash160_kernelPKhPhm:
        .type           _Z14hash160_kernelPKhPhm,@function
        .size           _Z14hash160_kernelPKhPhm,(.L_x_3 - _Z14hash160_kernelPKhPhm)
        .other          _Z14hash160_kernelPKhPhm,@"STO_CUDA_ENTRY STV_DEFAULT"
_Z14hash160_kernelPKhPhm:
[----:B------:R-:W0:Y:S01]  /*0000*/  LDC R1, c[0x0][0x37c] ;  /* 0x0000df00ff017b82 */ /* 0x000e220000000800 */
[----:B------:R-:W1:Y:S07]  /*0010*/  S2R R3, SR_TID.X ;  /* 0x0000000000037919 */ /* 0x000e6e0000002100 */
[----:B------:R-:W1:Y:S01]  /*0020*/  S2UR UR4, SR_CTAID.X ;  /* 0x00000000000479c3 */ /* 0x000e620000002500 */
[----:B------:R-:W2:Y:S01]  /*0030*/  LDCU.64 UR6, c[0x0][0x390] ;  /* 0x00007200ff0677ac */ /* 0x000ea20008000a00 */
[----:B0-----:R-:W-:-:S04]  /*0040*/  VIADD R1, R1, 0xffffff00 ;  /* 0xffffff0001017836 */ /* 0x001fc80000000000 */
[----:B------:R-:W-:Y:S02]  /*0050*/  IMAD.MOV.U32 R0, RZ, RZ, R1 ;  /* 0x000000ffff007224 */ /* 0x000fe400078e0001 */
[----:B------:R-:W1:Y:S02]  /*0060*/  LDC R2, c[0x0][0x360] ;  /* 0x0000d800ff027b82 */ /* 0x000e640000000800 */
[----:B-1----:R-:W-:-:S05]  /*0070*/  IMAD R2, R2, UR4, R3 ;  /* 0x0000000402027c24 */ /* 0x002fca000f8e0203 */
[----:B--2---:R-:W-:-:S04]  /*0080*/  ISETP.GE.U32.AND P0, PT, R2, UR6, PT ;  /* 0x0000000602007c0c */ /* 0x004fc8000bf06070 */
[----:B------:R-:W-:-:S13]  /*0090*/  ISETP.GE.U32.AND.EX P0, PT, RZ, UR7, PT, P0 ;  /* 0x00000007ff007c0c */ /* 0x000fda000bf06100 */
[----:B------:R-:W-:Y:S05]  /*00a0*/  @P0 EXIT ;  /* 0x000000000000094d */ /* 0x000fea0003800000 */
[----:B------:R-:W0:Y:S01]  /*00b0*/  LDC.64 R8, c[0x0][0x380] ;  /* 0x0000e000ff087b82 */ /* 0x000e220000000a00 */
[----:B------:R-:W1:Y:S01]  /*00c0*/  LDCU.64 UR8, c[0x0][0x358] ;  /* 0x00006b00ff0877ac */ /* 0x000e620008000a00 */
[----:B------:R-:W-:-:S06]  /*00d0*/  UMOV UR5, URZ ;  /* 0x000000ff00057c82 */ /* 0x000fcc0008000000 */
[----:B------:R-:W2:Y:S01]  /*00e0*/  LDC.64 R4, c[0x0][0x380] ;  /* 0x0000e000ff047b82 */ /* 0x000ea20000000a00 */
[----:B0-----:R-:W-:-:S04]  /*00f0*/  IMAD.WIDE.U32 R8, R2, 0x21, R8 ;  /* 0x0000002102087825 */ /* 0x001fc800078e0008 */
[----:B------:R-:W-:Y:S02]  /*0100*/  VIADD R9, R9, UR5 ;  /* 0x0000000509097c36 */ /* 0x000fe40008000000 */
[----:B--2---:R-:W-:-:S03]  /*0110*/  IMAD.WIDE.U32 R12, R2, 0x21, R4 ;  /* 0x00000021020c7825 */ /* 0x004fc600078e0004 */
[----:B-1----:R-:W2:Y:S01]  /*0120*/  LDG.E.U8 R19, desc[UR8][R8.64+0x5] ;  /* 0x0000050808137981 */ /* 0x002ea2000c1e1100 */
[----:B------:R-:W-:-:S03]  /*0130*/  VIADD R13, R13, UR5 ;  /* 0x000000050d0d7c36 */ /* 0x000fc60008000000 */
[----:B------:R-:W3:Y:S04]  /*0140*/  LDG.E.U8 R20, desc[UR8][R8.64+0x9] ;  /* 0x0000090808147981 */ /* 0x000ee8000c1e1100 */
[----:B------:R-:W4:Y:S04]  /*0150*/  LDG.E.U8 R21, desc[UR8][R8.64+0xd] ;  /* 0x00000d0808157981 */ /* 0x000f28000c1e1100 */
[----:B------:R-:W2:Y:S04]  /*0160*/  LDG.E.U8 R24, desc[UR8][R12.64+0x4] ;  /* 0x000004080c187981 */ /* 0x000ea8000c1e1100 */
[----:B------:R-:W3:Y:S04]  /*0170*/  LDG.E.U8 R23, desc[UR8][R12.64+0x8] ;  /* 0x000008080c177981 */ /* 0x000ee8000c1e1100 */
[----:B------:R-:W4:Y:S04]  /*0180*/  LDG.E.U8 R26, desc[UR8][R12.64+0xc] ;  /* 0x00000c080c1a7981 */ /* 0x000f28000c1e1100 */
[----:B------:R-:W5:Y:S04]  /*0190*/  LDG.E.U8 R5, desc[UR8][R8.64+0x1] ;  /* 0x0000010808057981 */ /* 0x000f68000c1e1100 */
        /* <DEDUP_REMOVED lines=15> */
[----:B------:R-:W5:Y:S01]  /*0290*/  LDG.E.U8 R12, desc[UR8][R8.64+0x1b] ;  /* 0x00001b08080c7981 */ /* 0x000f62000c1e1100 */
[----:B--2---:R-:W-:-:S02]  /*02a0*/  IMAD R19, R24, 0x100, R19 ;  /* 0x0000010018137824 */ /* 0x004fc400078e0213 */
[----:B---3--:R-:W-:Y:S02]  /*02b0*/  IMAD R23, R23, 0x100, R20 ;  /* 0x0000010017177824 */ /* 0x008fe400078e0214 */
[----:B------:R-:W2:Y:S01]  /*02c0*/  LDG.E.U8 R20, desc[UR8][R8.64+0x1e] ;  /* 0x00001e0808147981 */ /* 0x000ea2000c1e1100 */
[----:B----4-:R-:W-:Y:S02]  /*02d0*/  IMAD R26, R26, 0x100, R21 ;  /* 0x000001001a1a7824 */ /* 0x010fe400078e0215 */
[----:B-----5:R-:W-:Y:S02]  /*02e0*/  IMAD R22, R22, 0x100, R5 ;  /* 0x0000010016167824 */ /* 0x020fe400078e0205 */
[----:B------:R-:W-:Y:S02]  /*02f0*/  IMAD R6, R19, 0x100, R6 ;  /* 0x0000010013067824 */ /* 0x000fe400078e0206 */
[----:B------:R-:W3:Y:S01]  /*0300*/  LDG.E.U8 R19, desc[UR8][R8.64+0x1a] ;  /* 0x00001a0808137981 */ /* 0x000ee2000c1e1100 */
[----:B------:R-:W-:-:S03]  /*0310*/  IMAD R10, R23, 0x100, R10 ;  /* 0x00000100170a7824 */ /* 0x000fc600078e020a */
[----:B------:R-:W4:Y:S01]  /*0320*/  LDG.E.U8 R23, desc[UR8][R8.64+0x16] ;  /* 0x0000160808177981 */ /* 0x000f22000c1e1100 */
[----:B------:R-:W-:-:S03]  /*0330*/  IMAD R7, R26, 0x100, R7 ;  /* 0x000001001a077824 */ /* 0x000fc600078e0207 */
[----:B------:R-:W5:Y:S01]  /*0340*/  LDG.E.U8 R26, desc[UR8][R8.64+0x12] ;  /* 0x00001208081a7981 */ /* 0x000f62000c1e1100 */
[----:B------:R-:W-:-:S03]  /*0350*/  IMAD R5, R22, 0x100, R17 ;  /* 0x0000010016057824 */ /* 0x000fc600078e0211 */
[----:B------:R-:W5:Y:S04]  /*0360*/  LDG.E.U8 R22, desc[UR8][R8.64+0x3] ;  /* 0x0000030808167981 */ /* 0x000f68000c1e1100 */
[----:B------:R-:W5:Y:S01]  /*0370*/  LDG.E.U8 R17, desc[UR8][R8.64+0x7] ;  /* 0x0000070808117981 */ /* 0x000f62000c1e1100 */
[----:B------:R-:W-:-:S03]  /*0380*/  IMAD R21, R18, 0x100, R15 ;  /* 0x0000010012157824 */ /* 0x000fc600078e020f */
[----:B------:R-:W5:Y:S04]  /*0390*/  LDG.E.U8 R15, desc[UR8][R8.64+0xb] ;  /* 0x00000b08080f7981 */ /* 0x000f68000c1e1100 */
[----:B------:R-:W5:Y:S01]  /*03a0*/  LDG.E.U8 R18, desc[UR8][R8.64+0xf] ;  /* 0x00000f0808127981 */ /* 0x000f62000c1e1100 */
[----:B------:R-:W-:-:S03]  /*03b0*/  IMAD R24, R14, 0x100, R11 ;  /* 0x000001000e187824 */ /* 0x000fc600078e020b */
[----:B------:R-:W5:Y:S04]  /*03c0*/  LDG.E.U8 R14, desc[UR8][R8.64+0x13] ;  /* 0x00001308080e7981 */ /* 0x000f68000c1e1100 */
[----:B------:R0:W5:Y:S01]  /*03d0*/  LDG.E.U8 R11, desc[UR8][R8.64+0x1f] ;  /* 0x00001f08080b7981 */ /* 0x000162000c1e1100 */
[----:B------:R-:W-:Y:S02]  /*03e0*/  IMAD R28, R3, 0x100, R28 ;  /* 0x00000100031c7824 */ /* 0x000fe400078e021c */
[----:B------:R-:W-:Y:S01]  /*03f0*/  IMAD R25, R4, 0x100, R25 ;  /* 0x0000010004197824 */ /* 0x000fe200078e0219 */
[----:B------:R-:W-:Y:S01]  /*0400*/  LEA R16, R16, 0x800000, 0x18 ;  /* 0x0080000010107811 */ /* 0x000fe200078ec0ff */
[----:B------:R-:W-:Y:S01]  /*0410*/  VIADD R3, R0, 0x28 ;  /* 0x0000002800037836 */ /* 0x000fe20000000000 */
[----:B------:R-:W-:Y:S01]  /*0420*/  UMOV UR4, URZ ;  /* 0x000000ff00047c82 */ /* 0x000fe20008000000 */
[----:B--2---:R-:W-:-:S02]  /*0430*/  IMAD R20, R25, 0x100, R20 ;  /* 0x0000010019147824 */ /* 0x004fc400078e0214 */
[----:B---3--:R-:W-:Y:S02]  /*0440*/  IMAD R19, R28, 0x100, R19 ;  /* 0x000001001c137824 */ /* 0x008fe400078e0213 */
[----:B----4-:R-:W-:Y:S02]  /*0450*/  IMAD R24, R24, 0x100, R23 ;  /* 0x0000010018187824 */ /* 0x010fe400078e0217 */
[----:B-----5:R-:W-:Y:S02]  /*0460*/  IMAD R21, R21, 0x100, R26 ;  /* 0x0000010015157824 */ /* 0x020fe400078e021a */
[----:B------:R-:W-:Y:S02]  /*0470*/  IMAD.U32 R4, R5, 0x100, R22 ;  /* 0x0000010005047824 */ /* 0x000fe400078e0016 */
[----:B0-----:R-:W-:Y:S02]  /*0480*/  IMAD.U32 R9, R24, 0x100, R13 ;  /* 0x0000010018097824 */ /* 0x001fe400078e000d */
[----:B------:R-:W-:-:S02]  /*0490*/  IMAD.U32 R5, R6, 0x100, R17 ;  /* 0x0000010006057824 */ /* 0x000fc400078e0011 */
[----:B------:R-:W-:Y:S02]  /*04a0*/  IMAD.MOV.U32 R17, RZ, RZ, RZ ;  /* 0x000000ffff117224 */ /* 0x000fe400078e00ff */
[----:B------:R-:W-:Y:S02]  /*04b0*/  IMAD.U32 R6, R10, 0x100, R15 ;  /* 0x000001000a067824 */ /* 0x000fe400078e000f */
[----:B------:R-:W-:Y:S01]  /*04c0*/  IMAD.U32 R10, R19, 0x100, R12 ;  /* 0x00000100130a7824 */ /* 0x000fe200078e000c */
[----:B------:R-:W-:Y:S01]  /*04d0*/  CS2R R12, SRZ ;  /* 0x00000000000c7805 */ /* 0x000fe2000001ff00 */
[----:B------:R-:W-:Y:S01]  /*04e0*/  IMAD.U32 R7, R7, 0x100, R18 ;  /* 0x0000010007077824 */ /* 0x000fe200078e0012 */
[----:B------:R-:W-:Y:S01]  /*04f0*/  CS2R R18, SRZ ;  /* 0x0000000000127805 */ /* 0x000fe2000001ff00 */
[----:B------:R-:W-:Y:S02]  /*0500*/  IMAD.MOV.U32 R15, RZ, RZ, 0x108 ;  /* 0x00000108ff0f7424 */ /* 0x000fe400078e00ff */
[----:B------:R-:W-:-:S02]  /*0510*/  IMAD.U32 R8, R21, 0x100, R14 ;  /* 0x0000010015087824 */ /* 0x000fc400078e000e */
[----:B------:R-:W-:Y:S02]  /*0520*/  IMAD.MOV.U32 R14, RZ, RZ, RZ ;  /* 0x000000ffff0e7224 */ /* 0x000fe400078e00ff */
[----:B------:R-:W-:Y:S01]  /*0530*/  IMAD.U32 R11, R20, 0x100, R11 ;  /* 0x00000100140b7824 */ /* 0x000fe200078e000b */
[----:B------:R0:W-:Y:S04]  /*0540*/  STL.128 [R0], R4 ;  /* 0x0000000400007387 */ /* 0x0001e80000100c00 */
[----:B------:R0:W-:Y:S04]  /*0550*/  STL.128 [R0+0x30], R12 ;  /* 0x0000300c00007387 */ /* 0x0001e80000100c00 */
[----:B------:R0:W-:Y:S04]  /*0560*/  STL.128 [R0+0x20], R16 ;  /* 0x0000201000007387 */ /* 0x0001e80000100c00 */
[----:B------:R0:W-:Y:S01]  /*0570*/  STL.128 [R0+0x10], R8 ;  /* 0x0000100800007387 */ /* 0x0001e20000100c00 */
[----:B------:R-:W-:-:S07]  /*0580*/  IMAD.MOV.U32 R20, RZ, RZ, RZ ;  /* 0x000000ffff147224 */ /* 0x000fce00078e00ff */
.L_x_0:
[----:B0-----:R-:W2:Y:S04]  /*0590*/  LDL.64 R8, [R3+0x10] ;  /* 0x0000100003087983 */ /* 0x001ea80000100a00 */
[----:B------:R-:W3:Y:S04]  /*05a0*/  LDL.128 R4, [R3+-0x28] ;  /* 0xffffd80003047983 */ /* 0x000ee80000100c00 */
[----:B------:R-:W4:Y:S04]  /*05b0*/  LDL R13, [R3+-0x4] ;  /* 0xfffffc00030d7983 */ /* 0x000f280000100800 */
[----:B------:R-:W5:Y:S04]  /*05c0*/  LDL R10, [R3+-0x18] ;  /* 0xffffe800030a7983 */ /* 0x000f680000100800 */
[----:B------:R-:W5:Y:S04]  /*05d0*/  LDL R12, [R3+0x8] ;  /* 0x00000800030c7983 */ /* 0x000f680000100800 */
[----:B------:R-:W5:Y:S01]  /*05e0*/  LDL R11, [R3+0x4] ;  /* 0x00000400030b7983 */ /* 0x000f620000100800 */
[----:B------:R-:W-:-:S04]  /*05f0*/  UIADD3 UR4, UPT, UPT, UR4, 0x4, URZ ;  /* 0x0000000404047890 */ /* 0x000fc8000fffe0ff */
[----:B------:R-:W-:Y:S01]  /*0600*/  UISETP.NE.AND UP0, UPT, UR4, 0x30, UPT ;  /* 0x000000300400788c */ /* 0x000fe2000bf05270 */
[C-C-:B--2---:R-:W-:Y:S02]  /*0610*/  SHF.L.W.U32.HI R14, R9.reuse, 0xf, R9.reuse ;  /* 0x0000000f090e7819 */ /* 0x144fe40000010e09 */
[--C-:B------:R-:W-:Y:S02]  /*0620*/  SHF.L.W.U32.HI R15, R9, 0xd, R9.reuse ;  /* 0x0000000d090f7819 */ /* 0x100fe40000010e09 */
[----:B------:R-:W-:Y:S02]  /*0630*/  SHF.R.U32.HI R9, RZ, 0xa, R9 ;  /* 0x0000000aff097819 */ /* 0x000fe40000011609 */
[C-C-:B---3--:R-:W-:Y:S02]  /*0640*/  SHF.L.W.U32.HI R16, R6.reuse, 0x19, R6.reuse ;  /* 0x0000001906107819 */ /* 0x148fe40000010e06 */
[----:B------:R-:W-:Y:S02]  /*0650*/  LOP3.LUT R9, R9, R14, R15, 0x96, !PT ;  /* 0x0000000e09097212 */ /* 0x000fe400078e960f */
[----:B------:R-:W-:-:S02]  /*0660*/  SHF.L.W.U32.HI R17, R6, 0xe, R6 ;  /* 0x0000000e06117819 */ /* 0x000fc40000010e06 */
[----:B------:R-:W-:Y:S02]  /*0670*/  SHF.R.U32.HI R18, RZ, 0x3, R6 ;  /* 0x00000003ff127819 */ /* 0x000fe40000011606 */
[----:B------:R-:W-:Y:S02]  /*0680*/  IADD3 R20, PT, PT, R5, R9, R20 ;  /* 0x0000000905147210 */ /* 0x000fe40007ffe014 */
[C-C-:B------:R-:W-:Y:S02]  /*0690*/  SHF.L.W.U32.HI R9, R8.reuse, 0xf, R8.reuse ;  /* 0x0000000f08097819 */ /* 0x140fe40000010e08 */
[--C-:B------:R-:W-:Y:S02]  /*06a0*/  SHF.L.W.U32.HI R14, R8, 0xd, R8.reuse ;  /* 0x0000000d080e7819 */ /* 0x100fe40000010e08 */
[----:B------:R-:W-:Y:S02]  /*06b0*/  SHF.R.U32.HI R15, RZ, 0xa, R8 ;  /* 0x0000000aff0f7819 */ /* 0x000fe40000011608 */
[----:B------:R-:W-:-:S02]  /*06c0*/  LOP3.LUT R19, R18, R16, R17, 0x96, !PT ;  /* 0x0000001012137212 */ /* 0x000fc400078e9611 */
[C-C-:B------:R-:W-:Y:S02]  /*06d0*/  SHF.L.W.U32.HI R16, R5.reuse, 0x19, R5.reuse ;  /* 0x0000001905107819 */ /* 0x140fe40000010e05 */
[--C-:B------:R-:W-:Y:S02]  /*06e0*/  SHF.L.W.U32.HI R17, R5, 0xe, R5.reuse ;  /* 0x0000000e05117819 */ /* 0x100fe40000010e05 */
[----:B------:R-:W-:Y:S01]  /*06f0*/  SHF.R.U32.HI R18, RZ, 0x3, R5 ;  /* 0x00000003ff127819 */ /* 0x000fe20000011605 */
[----:B------:R-:W-:Y:S01]  /*0700*/  IMAD.IADD R5, R19, 0x1, R20 ;  /* 0x0000000113057824 */ /* 0x000fe200078e0214 */
[----:B------:R-:W-:Y:S02]  /*0710*/  LOP3.LUT R9, R15, R9, R14, 0x96, !PT ;  /* 0x000000090f097212 */ /* 0x000fe400078e960e */
[----:B------:R-:W-:Y:S02]  /*0720*/  LOP3.LUT R16, R18, R16, R17, 0x96, !PT ;  /* 0x0000001012107212 */ /* 0x000fe400078e9611 */
[----:B----4-:R-:W-:-:S02]  /*0730*/  IADD3 R9, PT, PT, R4, R9, R13 ;  /* 0x0000000904097210 */ /* 0x010fc40007ffe00d */
[C-C-:B------:R-:W-:Y:S02]  /*0740*/  SHF.L.W.U32.HI R14, R5.reuse, 0xf, R5.reuse ;  /* 0x0000000f050e7819 */ /* 0x140fe40000010e05 */
[----:B------:R-:W-:Y:S01]  /*0750*/  SHF.L.W.U32.HI R15, R5, 0xd, R5 ;  /* 0x0000000d050f7819 */ /* 0x000fe20000010e05 */
[----:B------:R-:W-:Y:S01]  /*0760*/  IMAD.IADD R4, R16, 0x1, R9 ;  /* 0x0000000110047824 */ /* 0x000fe200078e0209 */
[----:B------:R-:W-:Y:S02]  /*0770*/  SHF.R.U32.HI R17, RZ, 0xa, R5 ;  /* 0x0000000aff117819 */ /* 0x000fe40000011605 */
[----:B-----5:R-:W-:Y:S02]  /*0780*/  SHF.L.W.U32.HI R19, R10, 0x19, R10 ;  /* 0x000000190a137819 */ /* 0x020fe40000010e0a */
[----:B------:R-:W-:Y:S01]  /*0790*/  LOP3.LUT R18, R17, R14, R15, 0x96, !PT ;  /* 0x0000000e11127212 */ /* 0x000fe200078e960f */
[----:B------:R-:W-:Y:S01]  /*07a0*/  STL.64 [R3+0x18], R4 ;  /* 0x0000180403007387 */ /* 0x000fe20000100a00 */
[----:B------:R-:W-:-:S02]  /*07b0*/  SHF.L.W.U32.HI R9, R4, 0xf, R4 ;  /* 0x0000000f04097819 */ /* 0x000fc40000010e04 */
[--C-:B------:R-:W-:Y:S02]  /*07c0*/  SHF.L.W.U32.HI R14, R4, 0xd, R4.reuse ;  /* 0x0000000d040e7819 */ /* 0x100fe40000010e04 */
[----:B------:R-:W-:Y:S02]  /*07d0*/  SHF.R.U32.HI R13, RZ, 0xa, R4 ;  /* 0x0000000aff0d7819 */ /* 0x000fe40000011604 */
[----:B------:R-:W-:Y:S02]  /*07e0*/  SHF.L.W.U32.HI R20, R10, 0xe, R10 ;  /* 0x0000000e0a147819 */ /* 0x000fe40000010e0a */
[C-C-:B------:R-:W-:Y:S02]  /*07f0*/  SHF.L.W.U32.HI R15, R7.reuse, 0x19, R7.reuse ;  /* 0x00000019070f7819 */ /* 0x140fe40000010e07 */
[--C-:B------:R-:W-:Y:S02]  /*0800*/  SHF.L.W.U32.HI R16, R7, 0xe, R7.reuse ;  /* 0x0000000e07107819 */ /* 0x100fe40000010e07 */
[----:B------:R-:W-:-:S02]  /*0810*/  SHF.R.U32.HI R17, RZ, 0x3, R7 ;  /* 0x00000003ff117819 */ /* 0x000fc40000011607 */
[----:B------:R-:W-:Y:S02]  /*0820*/  SHF.R.U32.HI R10, RZ, 0x3, R10 ;  /* 0x00000003ff0a7819 */ /* 0x000fe4000001160a */
[----:B------:R-:W-:Y:S02]  /*0830*/  LOP3.LUT R9, R13, R9, R14, 0x96, !PT ;  /* 0x000000090d097212 */ /* 0x000fe400078e960e */
[----:B------:R-:W-:Y:S02]  /*0840*/  LOP3.LUT R15, R17, R15, R16, 0x96, !PT ;  /* 0x0000000f110f7212 */ /* 0x000fe400078e9610 */
[----:B------:R-:W-:Y:S02]  /*0850*/  IADD3 R7, PT, PT, R7, R18, R12 ;  /* 0x0000001207077210 */ /* 0x000fe40007ffe00c */
[----:B------:R-:W-:Y:S01]  /*0860*/  LOP3.LUT R10, R10, R19, R20, 0x96, !PT ;  /* 0x000000130a0a7212 */ /* 0x000fe200078e9614 */
[----:B------:R-:W-:Y:S01]  /*0870*/  IMAD.MOV.U32 R20, RZ, RZ, R8 ;  /* 0x000000ffff147224 */ /* 0x000fe200078e0008 */
[----:B------:R-:W-:-:S03]  /*0880*/  IADD3 R6, PT, PT, R6, R9, R11 ;  /* 0x0000000906067210 */ /* 0x000fc60007ffe00b */
[----:B------:R-:W-:Y:S02]  /*0890*/  IMAD.IADD R10, R10, 0x1, R7 ;  /* 0x000000010a0a7824 */ /* 0x000fe400078e0207 */
[----:B------:R-:W-:Y:S02]  /*08a0*/  IMAD.IADD R6, R15, 0x1, R6 ;  /* 0x000000010f067824 */ /* 0x000fe400078e0206 */
[----:B------:R-:W-:Y:S01]  /*08b0*/  VIADD R7, R3, 0x10 ;  /* 0x0000001003077836 */ /* 0x000fe20000000000 */
[----:B------:R-:W-:Y:S04]  /*08c0*/  STL [R3+0x24], R10 ;  /* 0x0000240a03007387 */ /* 0x000fe80000100800 */
[----:B------:R0:W-:Y:S02]  /*08d0*/  STL [R3+0x20], R6 ;  /* 0x0000200603007387 */ /* 0x0001e40000100800 */
[----:B0-----:R-:W-:Y:S01]  /*08e0*/  IMAD.MOV.U32 R3, RZ, RZ, R7 ;  /* 0x000000ffff037224 */ /* 0x001fe200078e0007 */
[----:B------:R-:W-:Y:S06]  /*08f0*/  BRA.U UP0, `(.L_x_0) ;  /* 0xfffffffd00247547 */ /* 0x000fec000b83ffff */
[----:B------:R-:W0:Y:S01]  /*0900*/  LDCU.64 UR6, c[0x4][URZ] ;  /* 0x01000000ff0677ac */ /* 0x000e220008000a00 */
[----:B------:R-:W-:Y:S02]  /*0910*/  IMAD.MOV.U32 R13, RZ, RZ, 0x5be0cd19 ;  /* 0x5be0cd19ff0d7424 */ /* 0x000fe400078e00ff */
[----:B------:R-:W-:Y:S02]  /*0920*/  IMAD.MOV.U32 R3, RZ, RZ, 0x1f83d9ab ;  /* 0x1f83d9abff037424 */ /* 0x000fe400078e00ff */
[----:B------:R-:W-:Y:S02]  /*0930*/  IMAD.MOV.U32 R16, RZ, RZ, -0x64fa9774 ;  /* 0x9b05688cff107424 */ /* 0x000fe400078e00ff */
[----:B------:R-:W-:Y:S02]  /*0940*/  IMAD.MOV.U32 R10, RZ, RZ, 0x510e527f ;  /* 0x510e527fff0a7424 */ /* 0x000fe400078e00ff */
[----:B------:R-:W-:Y:S02]  /*0950*/  IMAD.MOV.U32 R11, RZ, RZ, -0x5ab00ac6 ;  /* 0xa54ff53aff0b7424 */ /* 0x000fe400078e00ff */
[----:B------:R-:W-:-:S02]  /*0960*/  IMAD.MOV.U32 R12, RZ, RZ, 0x3c6ef372 ;  /* 0x3c6ef372ff0c7424 */ /* 0x000fc400078e00ff */
[----:B------:R-:W-:Y:S02]  /*0970*/  IMAD.MOV.U32 R17, RZ, RZ, -0x4498517b ;  /* 0xbb67ae85ff117424 */ /* 0x000fe400078e00ff */
[----:B------:R-:W-:Y:S01]  /*0980*/  IMAD.MOV.U32 R14, RZ, RZ, 0x6a09e667 ;  /* 0x6a09e667ff0e7424 */ /* 0x000fe200078e00ff */
[----:B0-----:R-:W-:-:S04]  /*0990*/  UIADD3 UR4, UP0, UPT, UR6, 0x8, URZ ;  /* 0x0000000806047890 */ /* 0x001fc8000ff1e0ff */
[----:B------:R-:W-:Y:S02]  /*09a0*/  UIADD3.X UR6, UPT, UPT, URZ, UR7, URZ, UP0, !UPT ;  /* 0x00000007ff067290 */ /* 0x000fe400087fe4ff */
[----:B------:R-:W-:Y:S01]  /*09b0*/  IMAD.U32 R8, RZ, RZ, UR4 ;  /* 0x00000004ff087e24 */ /* 0x000fe2000f8e00ff */
[----:B------:R-:W-:-:S03]  /*09c0*/  UMOV UR4, URZ ;  /* 0x000000ff00047c82 */ /* 0x000fc60008000000 */
[----:B------:R-:W-:-:S07]  /*09d0*/  IMAD.U32 R9, RZ, RZ, UR6 ;  /* 0x00000006ff097e24 */ /* 0x000fce000f8e00ff */
.L_x_1:
[----:B------:R0:W2:Y:S04]  /*09e0*/  LDL.128 R4, [R0] ;  /* 0x0000000000047983 */ /* 0x0000a80000100c00 */
[----:B------:R-:W2:Y:S04]  /*09f0*/  LDG.E.CONSTANT R23, desc[UR8][R8.64+-0x8] ;  /* 0xfffff80808177981 */ /* 0x000ea8000c1e9900 */
[----:B------:R-:W3:Y:S04]  /*0a00*/  LDG.E.CONSTANT R20, desc[UR8][R8.64+-0x4] ;  /* 0xfffffc0808147981 */ /* 0x000ee8000c1e9900 */
[----:B------:R-:W4:Y:S04]  /*0a10*/  LDG.E.CONSTANT R15, desc[UR8][R8.64] ;  /* 0x00000008080f7981 */ /* 0x000f28000c1e9900 */
[----:B------:R1:W5:Y:S01]  /*0a20*/  LDG.E.CONSTANT R18, desc[UR8][R8.64+0x4] ;  /* 0x0000040808127981 */ /* 0x000362000c1e9900 */
[C-C-:B------:R-:W-:Y:S01]  /*0a30*/  SHF.L.W.U32.HI R19, R10.reuse, 0x1a, R10.reuse ;  /* 0x0000001a0a137819 */ /* 0x140fe20000010e0a */
[----:B------:R-:W-:Y:S01]  /*0a40*/  UIADD3 UR4, UPT, UPT, UR4, 0x4, URZ ;  /* 0x0000000404047890 */ /* 0x000fe2000fffe0ff */
[--C-:B------:R-:W-:Y:S01]  /*0a50*/  SHF.L.W.U32.HI R22, R10, 0x15, R10.reuse ;  /* 0x000000150a167819 */ /* 0x100fe20000010e0a */
[----:B0-----:R-:W-:Y:S01]  /*0a60*/  VIADD R0, R0, 0x10 ;  /* 0x0000001000007836 */ /* 0x001fe20000000000 */
[----:B------:R-:W-:Y:S01]  /*0a70*/  SHF.L.W.U32.HI R21, R10, 0x7, R10 ;  /* 0x000000070a157819 */ /* 0x000fe20000010e0a */
[----:B------:R-:W-:-:S03]  /*0a80*/  UISETP.NE.AND UP0, UPT, UR4, 0x40, UPT ;  /* 0x000000400400788c */ /* 0x000fc6000bf05270 */
[----:B------:R-:W-:Y:S02]  /*0a90*/  LOP3.LUT R22, R21, R19, R22, 0x96, !PT ;  /* 0x0000001315167212 */ /* 0x000fe400078e9616 */
[----:B------:R-:W-:Y:S02]  /*0aa0*/  LOP3.LUT R19, R3, R10, R16, 0xb8, !PT ;  /* 0x0000000a03137212 */ /* 0x000fe400078eb810 */
[----:B-1----:R-:W-:Y:S02]  /*0ab0*/  IADD3 R8, P0, PT, R8, 0x10, RZ ;  /* 0x0000001008087810 */ /* 0x002fe40007f1e0ff */
[----:B------:R-:W-:-:S03]  /*0ac0*/  IADD3 R19, PT, PT, R22, R19, R13 ;  /* 0x0000001316137210 */ /* 0x000fc60007ffe00d */
[----:B------:R-:W-:Y:S01]  /*0ad0*/  IMAD.X R9, RZ, RZ, R9, P0 ;  /* 0x000000ffff097224 */ /* 0x000fe200000e0609 */
[----:B--2---:R-:W-:-:S05]  /*0ae0*/  IADD3 R4, PT, PT, R4, R19, R23 ;  /* 0x0000001304047210 */ /* 0x004fca0007ffe017 */
[----:B------:R-:W-:-:S05]  /*0af0*/  IMAD.IADD R13, R4, 0x1, R11 ;  /* 0x00000001040d7824 */ /* 0x000fca00078e020b */
[C-C-:B------:R-:W-:Y:S02]  /*0b00*/  SHF.L.W.U32.HI R11, R13.reuse, 0x1a, R13.reuse ;  /* 0x0000001a0d0b7819 */ /* 0x140fe40000010e0d */
[C-C-:B------:R-:W-:Y:S02]  /*0b10*/  SHF.L.W.U32.HI R22, R13.reuse, 0x15, R13.reuse ;  /* 0x000000150d167819 */ /* 0x140fe40000010e0d */
[----:B------:R-:W-:Y:S02]  /*0b20*/  SHF.L.W.U32.HI R19, R13, 0x7, R13 ;  /* 0x000000070d137819 */ /* 0x000fe40000010e0d */
[----:B------:R-:W-:Y:S02]  /*0b30*/  LOP3.LUT R21, R16, R13, R10, 0xb8, !PT ;  /* 0x0000000d10157212 */ /* 0x000fe400078eb80a */
[----:B------:R-:W-:Y:S02]  /*0b40*/  LOP3.LUT R24, R19, R11, R22, 0x96, !PT ;  /* 0x0000000b13187212 */ /* 0x000fe400078e9616 */
[----:B------:R-:W-:-:S02]  /*0b50*/  SHF.L.W.U32.HI R11, R14, 0x1e, R14 ;  /* 0x0000001e0e0b7819 */ /* 0x000fc40000010e0e */
[C-C-:B------:R-:W-:Y:S02]  /*0b60*/  SHF.L.W.U32.HI R22, R14.reuse, 0x13, R14.reuse ;  /* 0x000000130e167819 */ /* 0x140fe40000010e0e */
[----:B------:R-:W-:Y:S02]  /*0b70*/  SHF.L.W.U32.HI R19, R14, 0xa, R14 ;  /* 0x0000000a0e137819 */ /* 0x000fe40000010e0e */
[----:B------:R-:W-:Y:S02]  /*0b80*/  IADD3 R21, PT, PT, R24, R21, R3 ;  /* 0x0000001518157210 */ /* 0x000fe40007ffe003 */
[----:B------:R-:W-:Y:S02]  /*0b90*/  LOP3.LUT R11, R19, R11, R22, 0x96, !PT ;  /* 0x0000000b130b7212 */ /* 0x000fe400078e9616 */
[----:B------:R-:W-:Y:S02]  /*0ba0*/  LOP3.LUT R3, R17, R12, R14, 0xe8, !PT ;  /* 0x0000000c11037212 */ /* 0x000fe400078ee80e */
[----:B---3--:R-:W-:-:S02]  /*0bb0*/  IADD3 R5, PT, PT, R5, R21, R20 ;  /* 0x0000001505057210 */ /* 0x008fc40007ffe014 */
[----:B------:R-:W-:-:S03]  /*0bc0*/  IADD3 R11, PT, PT, R4, R11, R3 ;  /* 0x0000000b040b7210 */ /* 0x000fc60007ffe003 */
[----:B------:R-:W-:Y:S01]  /*0bd0*/  IMAD.IADD R3, R5, 0x1, R12 ;  /* 0x0000000105037824 */ /* 0x000fe200078e020c */
[C-C-:B------:R-:W-:Y:S02]  /*0be0*/  SHF.L.W.U32.HI R4, R11.reuse, 0x1e, R11.reuse ;  /* 0x0000001e0b047819 */ /* 0x140fe40000010e0b */
[C-C-:B------:R-:W-:Y:S02]  /*0bf0*/  SHF.L.W.U32.HI R19, R11.reuse, 0x13, R11.reuse ;  /* 0x000000130b137819 */ /* 0x140fe40000010e0b */
[----:B------:R-:W-:Y:S02]  /*0c00*/  SHF.L.W.U32.HI R12, R11, 0xa, R11 ;  /* 0x0000000a0b0c7819 */ /* 0x000fe40000010e0b */
[C-C-:B------:R-:W-:Y:S02]  /*0c10*/  SHF.L.W.U32.HI R20, R3.reuse, 0x1a, R3.reuse ;  /* 0x0000001a03147819 */ /* 0x140fe40000010e03 */
[C-C-:B------:R-:W-:Y:S02]  /*0c20*/  SHF.L.W.U32.HI R21, R3.reuse, 0x15, R3.reuse ;  /* 0x0000001503157819 */ /* 0x140fe40000010e03 */
[----:B------:R-:W-:-:S02]  /*0c30*/  SHF.L.W.U32.HI R22, R3, 0x7, R3 ;  /* 0x0000000703167819 */ /* 0x000fc40000010e03 */
[----:B------:R-:W-:Y:S02]  /*0c40*/  LOP3.LUT R12, R12, R4, R19, 0x96, !PT ;  /* 0x000000040c0c7212 */ /* 0x000fe400078e9613 */
[----:B------:R-:W-:Y:S02]  /*0c50*/  LOP3.LUT R21, R22, R20, R21, 0x96, !PT ;  /* 0x0000001416157212 */ /* 0x000fe400078e9615 */
[----:B------:R-:W-:Y:S02]  /*0c60*/  LOP3.LUT R19, R10, R3, R13, 0xb8, !PT ;  /* 0x000000030a137212 */ /* 0x000fe400078eb80d */
[----:B------:R-:W-:Y:S02]  /*0c70*/  LOP3.LUT R4, R14, R17, R11, 0xe8, !PT ;  /* 0x000000110e047212 */ /* 0x000fe400078ee80b */
[----:B------:R-:W-:Y:S02]  /*0c80*/  IADD3 R19, PT, PT, R21, R19, R16 ;  /* 0x0000001315137210 */ /* 0x000fe40007ffe010 */
[----:B------:R-:W-:-:S02]  /*0c90*/  IADD3 R12, PT, PT, R5, R12, R4 ;  /* 0x0000000c050c7210 */ /* 0x000fc40007ffe004 */
[----:B----4-:R-:W-:Y:S02]  /*0ca0*/  IADD3 R6, PT, PT, R6, R19, R15 ;  /* 0x0000001306067210 */ /* 0x010fe40007ffe00f */
[C-C-:B------:R-:W-:Y:S02]  /*0cb0*/  SHF.L.W.U32.HI R4, R12.reuse, 0x1e, R12.reuse ;  /* 0x0000001e0c047819 */ /* 0x140fe40000010e0c */
[--C-:B------:R-:W-:Y:S01]  /*0cc0*/  SHF.L.W.U32.HI R5, R12, 0x13, R12.reuse ;  /* 0x000000130c057819 */ /* 0x100fe20000010e0c */
[----:B------:R-:W-:Y:S01]  /*0cd0*/  IMAD.IADD R16, R6, 0x1, R17 ;  /* 0x0000000106107824 */ /* 0x000fe200078e0211 */
[--C-:B------:R-:W-:Y:S02]  /*0ce0*/  SHF.L.W.U32.HI R15, R12, 0xa, R12.reuse ;  /* 0x0000000a0c0f7819 */ /* 0x100fe40000010e0c */
[----:B------:R-:W-:Y:S02]  /*0cf0*/  LOP3.LUT R17, R11, R14, R12, 0xe8, !PT ;  /* 0x0000000e0b117212 */ /* 0x000fe400078ee80c */
[----:B------:R-:W-:-:S02]  /*0d00*/  LOP3.LUT R5, R15, R4, R5, 0x96, !PT ;  /* 0x000000040f057212 */ /* 0x000fc400078e9605 */
[C-C-:B------:R-:W-:Y:S02]  /*0d10*/  SHF.L.W.U32.HI R4, R16.reuse, 0x1a, R16.reuse ;  /* 0x0000001a10047819 */ /* 0x140fe40000010e10 */
[C-C-:B------:R-:W-:Y:S02]  /*0d20*/  SHF.L.W.U32.HI R15, R16.reuse, 0x15, R16.reuse ;  /* 0x00000015100f7819 */ /* 0x140fe40000010e10 */
[----:B------:R-:W-:Y:S02]  /*0d30*/  SHF.L.W.U32.HI R19, R16, 0x7, R16 ;  /* 0x0000000710137819 */ /* 0x000fe40000010e10 */
[----:B------:R-:W-:Y:S02]  /*0d40*/  IADD3 R17, PT, PT, R6, R5, R17 ;  /* 0x0000000506117210 */ /* 0x000fe40007ffe011 */
[----:B------:R-:W-:Y:S02]  /*0d50*/  LOP3.LUT R15, R19, R4, R15, 0x96, !PT ;  /* 0x00000004130f7212 */ /* 0x000fe400078e960f */
[----:B------:R-:W-:-:S02]  /*0d60*/  LOP3.LUT R4, R13, R16, R3, 0xb8, !PT ;  /* 0x000000100d047212 */ /* 0x000fc400078eb803 */
[--C-:B------:R-:W-:Y:S02]  /*0d70*/  SHF.L.W.U32.HI R5, R17, 0x1e, R17.reuse ;  /* 0x0000001e11057819 */ /* 0x100fe40000010e11 */
[----:B------:R-:W-:Y:S02]  /*0d80*/  IADD3 R4, PT, PT, R15, R4, R10 ;  /* 0x000000040f047210 */ /* 0x000fe40007ffe00a */
[C-C-:B------:R-:W-:Y:S02]  /*0d90*/  SHF.L.W.U32.HI R6, R17.reuse, 0x13, R17.reuse ;  /* 0x0000001311067819 */ /* 0x140fe40000010e11 */
[----:B------:R-:W-:Y:S02]  /*0da0*/  SHF.L.W.U32.HI R19, R17, 0xa, R17 ;  /* 0x0000000a11137819 */ /* 0x000fe40000010e11 */
[----:B-----5:R-:W-:Y:S02]  /*0db0*/  IADD3 R7, PT, PT, R7, R4, R18 ;  /* 0x0000000407077210 */ /* 0x020fe40007ffe012 */
[----:B------:R-:W-:-:S02]  /*0dc0*/  LOP3.LUT R6, R19, R5, R6, 0x96, !PT ;  /* 0x0000000513067212 */ /* 0x000fc400078e9606 */
[----:B------:R-:W-:Y:S01]  /*0dd0*/  LOP3.LUT R4, R12, R11, R17, 0xe8, !PT ;  /* 0x0000000b0c047212 */ /* 0x000fe200078ee811 */
[----:B------:R-:W-:-:S03]  /*0de0*/  IMAD.IADD R10, R7, 0x1, R14 ;  /* 0x00000001070a7824 */ /* 0x000fc600078e020e */
[----:B------:R-:W-:Y:S01]  /*0df0*/  IADD3 R14, PT, PT, R7, R6, R4 ;  /* 0x00000006070e7210 */ /* 0x000fe20007ffe004 */
[----:B------:R-:W-:Y:S06]  /*0e00*/  BRA.U UP0, `(.L_x_1) ;  /* 0xfffffff900f47547 */ /* 0x000fec000b83ffff */
[----:B------:R-:W-:Y:S02]  /*0e10*/  VIADD R0, R14, 0x6a09e667 ;  /* 0x6a09e6670e007836 */ /* 0x000fe40000000000 */
[----:B------:R-:W-:Y:S02]  /*0e20*/  VIADD R5, R16, 0x9b05688c ;  /* 0x9b05688c10057836 */ /* 0x000fe40000000000 */
[----:B------:R-:W-:Y:S01]  /*0e30*/  VIADD R4, R17, 0xbb67ae85 ;  /* 0xbb67ae8511047836 */ /* 0x000fe20000000000 */
[----:B------:R-:W-:Y:S01]  /*0e40*/  PRMT R0, R0, 0x123, RZ ;  /* 0x0000012300007816 */ /* 0x000fe200000000ff */
        /* <DEDUP_REMOVED lines=9> */
[----:B------:R-:W-:-:S02]  /*0ee0*/  LEA.HI R9, R9, R4, R9, 0xb ;  /* 0x0000000409097211 */ /* 0x000fc400078f5809 */
[----:B------:R-:W-:Y:S01]  /*0ef0*/  LEA.HI R13, R6, 0x24a7c34c, R6, 0x8 ;  /* 0x24a7c34c060d7811 */ /* 0x000fe200078f4006 */
[----:B------:R-:W-:Y:S01]  /*0f00*/  VIADD R6, R11, 0xa54ff53a ;  /* 0xa54ff53a0b067836 */ /* 0x000fe20000000000 */
[----:B------:R-:W-:Y:S01]  /*0f10*/  PRMT R3, R3, 0x123, RZ ;  /* 0x0000012303037816 */ /* 0x000fe200000000ff */
[----:B------:R-:W-:Y:S01]  /*0f20*/  VIADD R12, R9, 0x2b1804f1 ;  /* 0x2b1804f1090c7836 */ /* 0x000fe20000000000 */
[----:B------:R-:W-:Y:S01]  /*0f30*/  LEA.HI R13, R13, R8, R13, 0x9 ;  /* 0x000000080d0d7211 */ /* 0x000fe200078f480d */
[----:B------:R-:W-:Y:S01]  /*0f40*/  VIADD R9, R10, 0x510e527f ;  /* 0x510e527f0a097836 */ /* 0x000fe20000000000 */
[----:B------:R-:W-:Y:S02]  /*0f50*/  PRMT R6, R6, 0x123, RZ ;  /* 0x0000012306067816 */ /* 0x000fe400000000ff */
[----:B------:R-:W-:Y:S01]  /*0f60*/  LEA.HI R12, R12, R7, R12, 0xe ;  /* 0x000000070c0c7211 */ /* 0x000fe200078f700c */
[----:B------:R-:W-:Y:S01]  /*0f70*/  VIADD R13, R13, 0x710734d2 ;  /* 0x710734d20d0d7836 */ /* 0x000fe20000000000 */
[----:B------:R-:W-:-:S03]  /*0f80*/  PRMT R9, R9, 0x123, RZ ;  /* 0x0000012309097816 */ /* 0x000fc600000000ff */
[----:B------:R-:W-:Y:S01]  /*0f90*/  VIADD R11, R12, 0x77777777 ;  /* 0x777777770c0b7836 */ /* 0x000fe20000000000 */
[----:B------:R-:W-:-:S04]  /*0fa0*/  LEA.HI R13, R13, R0, R13, 0x9 ;  /* 0x000000000d0d7211 */ /* 0x000fc800078f480d */
[----:B------:R-:W-:Y:S01]  /*0fb0*/  LEA.HI R11, R11, R6, R11, 0xf ;  /* 0x000000060b0b7211 */ /* 0x000fe200078f780b */
[----:B------:R-:W-:-:S04]  /*0fc0*/  VIADD R13, R13, 0x710734d2 ;  /* 0x710734d20d0d7836 */ /* 0x000fc80000000000 */
[----:B------:R-:W-:Y:S01]  /*0fd0*/  VIADD R10, R11, 0x77777777 ;  /* 0x777777770b0a7836 */ /* 0x000fe20000000000 */
[----:B------:R-:W-:-:S04]  /*0fe0*/  LEA.HI R12, R13, 0x710734d2, R13, 0xb ;  /* 0x710734d20d0c7811 */ /* 0x000fc800078f580d */
[----:B------:R-:W-:Y:S02]  /*0ff0*/  LEA.HI R12, R12, R7, R12, 0xd ;  /* 0x000000070c0c7211 */ /* 0x000fe400078f680c */
[----:B------:R-:W-:-:S03]  /*1000*/  LEA.HI R10, R10, R9, R10, 0xc ;  /* 0x000000090a0a7211 */ /* 0x000fc600078f600a */
[----:B------:R-:W-:Y:S02]  /*1010*/  VIADD R12, R12, 0x710734d2 ;  /* 0x710734d20c0c7836 */ /* 0x000fe40000000000 */
[----:B------:R-:W-:-:S03]  /*1020*/  VIADD R10, R10, 0x77777777 ;  /* 0x777777770a0a7836 */ /* 0x000fc60000000000 */
[----:B------:R-:W-:Y:S02]  /*1030*/  LEA.HI R12, R12, 0x710734d2, R12, 0xf ;  /* 0x710734d20c0c7811 */ /* 0x000fe400078f780c */
[----:B------:R-:W-:Y:S02]  /*1040*/  LEA.HI R10, R10, R5, R10, 0x5 ;  /* 0x000000050a0a7211 */ /* 0x000fe400078f280a */
[----:B------:R-:W-:-:S03]  /*1050*/  LEA.HI R12, R12, R9, R12, 0xf ;  /* 0x000000090c0c7211 */ /* 0x000fc600078f780c */
[----:B------:R-:W-:Y:S02]  /*1060*/  VIADD R10, R10, 0x77777777 ;  /* 0x777777770a0a7836 */ /* 0x000fe40000000000 */
[----:B------:R-:W-:-:S03]  /*1070*/  VIADD R12, R12, 0x710734d2 ;  /* 0x710734d20c0c7836 */ /* 0x000fc60000000000 */
[----:B------:R-:W-:Y:S02]  /*1080*/  LEA.HI R10, R10, R3, R10, 0x8 ;  /* 0x000000030a0a7211 */ /* 0x000fe400078f400a */
[----:B------:R-:W-:-:S03]  /*1090*/  LEA.HI R12, R12, 0x710734d2, R12, 0x5 ;  /* 0x710734d20c0c7811 */ /* 0x000fc600078f280c */
[----:B------:R-:W-:Y:S01]  /*10a0*/  VIADD R11, R10, 0x77777777 ;  /* 0x777777770a0b7836 */ /* 0x000fe20000000000 */
[----:B------:R-:W-:-:S04]  /*10b0*/  LEA.HI R12, R12, R3, R12, 0x7 ;  /* 0x000000030c0c7211 */ /* 0x000fc800078f380c */
[----:B------:R-:W-:Y:S01]  /*10c0*/  LEA.HI R11, R11, R8, R11, 0x7 ;  /* 0x000000080b0b7211 */ /* 0x000fe200078f380b */
[----:B------:R-:W-:-:S04]  /*10d0*/  VIADD R12, R12, 0x710734d2 ;  /* 0x710734d20c0c7836 */ /* 0x000fc80000000000 */
[----:B------:R-:W-:Y:S01]  /*10e0*/  VIADD R11, R11, 0x77777777 ;  /* 0x777777770b0b7836 */ /* 0x000fe20000000000 */
[----:B------:R-:W-:-:S04]  /*10f0*/  LEA.HI R12, R12, 0x710734d2, R12, 0x7 ;  /* 0x710734d20c0c7811 */ /* 0x000fc800078f380c */
[----:B------:R-:W-:Y:S02]  /*1100*/  LEA.HI R11, R11, 0x777777f7, R11, 0x9 ;  /* 0x777777f70b0b7811 */ /* 0x000fe400078f480b */
[----:B------:R-:W-:Y:S02]  /*1110*/  LEA.HI R13, R12, 0x71073552, R12, 0x8 ;  /* 0x710735520c0d7811 */ /* 0x000fe400078f400c */
[----:B------:R-:W-:Y:S02]  /*1120*/  LEA.HI R11, R11, 0x77777777, R11, 0xb ;  /* 0x777777770b0b7811 */ /* 0x000fe400078f580b */
[----:B------:R-:W-:Y:S02]  /*1130*/  LEA.HI R13, R13, R4, R13, 0xb ;  /* 0x000000040d0d7211 */ /* 0x000fe400078f580d */
[----:B------:R-:W-:-:S03]  /*1140*/  LEA.HI R11, R11, 0x77777777, R11, 0xd ;  /* 0x777777770b0b7811 */ /* 0x000fc600078f680b */
[----:B------:R-:W-:Y:S01]  /*1150*/  VIADD R13, R13, 0x710734d2 ;  /* 0x710734d20d0d7836 */ /* 0x000fe20000000000 */
[----:B------:R-:W-:-:S04]  /*1160*/  LEA.HI R11, R11, 0x77777777, R11, 0xe ;  /* 0x777777770b0b7811 */ /* 0x000fc800078f700b */
        /* <DEDUP_REMOVED lines=16> */
[----:B------:R-:W-:Y:S01]  /*1270*/  LEA.HI R11, R10, 0x36fab0d, R10, 0x6 ;  /* 0x036fab0d0a0b7811 */ /* 0x000fe200078f300a */
[----:B------:R-:W-:-:S03]  /*1280*/  VIADD R13, R12, 0xf508ae22 ;  /* 0xf508ae220c0d7836 */ /* 0x000fc60000000000 */
        /* <DEDUP_REMOVED lines=9> */
[----:B------:R-:W-:Y:S02]  /*1320*/  LEA.HI R12, R13, 0xf508ae22, R13, 0xc ;  /* 0xf508ae220d0c7811 */ /* 0x000fe400078f600d */
[----:B------:R-:W-:Y:S02]  /*1330*/  LEA.HI R11, R10, 0x36fab0d, R10, 0x9 ;  /* 0x036fab0d0a0b7811 */ /* 0x000fe400078f480a */
[----:B------:R-:W-:Y:S02]  /*1340*/  LEA.HI R12, R12, R5, R12, 0x8 ;  /* 0x000000050c0c7211 */ /* 0x000fe400078f400c */
[----:B------:R-:W-:-:S03]  /*1350*/  LEA.HI R11, R11, R6, R11, 0x7 ;  /* 0x000000060b0b7211 */ /* 0x000fc600078f380b */
[----:B------:R-:W-:Y:S02]  /*1360*/  VIADD R12, R12, 0xf508ae22 ;  /* 0xf508ae220c0c7836 */ /* 0x000fe40000000000 */
[----:B------:R-:W-:-:S03]  /*1370*/  VIADD R11, R11, 0x36fab0d ;  /* 0x036fab0d0b0b7836 */ /* 0x000fc60000000000 */
        /* <DEDUP_REMOVED lines=19> */
[----:B------:R-:W-:Y:S02]  /*14b0*/  LEA.HI R12, R12, R7, R12, 0xd ;  /* 0x000000070c0c7211 */ /* 0x000fe400078f680c */
[----:B------:R-:W-:-:S03]  /*14c0*/  LEA.HI R10, R10, 0x36fab0d, R10, 0x7 ;  /* 0x036fab0d0a0a7811 */ /* 0x000fc600078f380a */
[----:B------:R-:W-:Y:S01]  /*14d0*/  VIADD R12, R12, 0xf508ae22 ;  /* 0xf508ae220c0c7836 */ /* 0x000fe20000000000 */
[----:B------:R-:W-:-:S04]  /*14e0*/  LEA.HI R11, R10, 0x36fab8d, R10, 0xd ;  /* 0x036fab8d0a0b7811 */ /* 0x000fc800078f680a */
[----:B------:R-:W-:Y:S02]  /*14f0*/  LEA.HI R11, R11, R6, R11, 0xc ;  /* 0x000000060b0b7211 */ /* 0x000fe400078f600b */
[----:B------:R-:W-:-:S03]  /*1500*/  LEA.HI R12, R12, 0x7da29368, R12, 0xb ;  /* 0x7da293680c0c7811 */ /* 0x000fc600078f580c */
[----:B------:R-:W-:Y:S01]  /*1510*/  VIADD R11, R11, 0x7f0c4016 ;  /* 0x7f0c40160b0b7836 */ /* 0x000fe20000000000 */
[----:B------:R-:W-:-:S04]  /*1520*/  LEA.HI R12, R12, R5, R12, 0x9 ;  /* 0x000000050c0c7211 */ /* 0x000fc800078f480c */
[----:B------:R-:W-:Y:S01]  /*1530*/  LEA.HI R11, R11, 0x7f0c4016, R11, 0xb ;  /* 0x7f0c40160b0b7811 */ /* 0x000fe200078f580b */
        /* <DEDUP_REMOVED lines=33> */
[----:B------:R-:W-:Y:S02]  /*1750*/  LEA.HI R11, R11, R0, R11, 0xd ;  /* 0x000000000b0b7211 */ /* 0x000fe400078f680b */
[----:B------:R-:W-:-:S03]  /*1760*/  LEA.HI R10, R10, 0x7f0c4016, R10, 0x6 ;  /* 0x7f0c40160a0a7811 */ /* 0x000fc600078f300a */
[----:B------:R-:W-:Y:S01]  /*1770*/  VIADD R12, R11, 0x7da29368 ;  /* 0x7da293680b0c7836 */ /* 0x000fe20000000000 */
[----:B------:R-:W-:-:S04]  /*1780*/  LEA.HI R10, R10, 0x7f0c4016, R10, 0x5 ;  /* 0x7f0c40160a0a7811 */ /* 0x000fc800078f280a */
[----:B------:R-:W-:Y:S02]  /*1790*/  LEA.HI R10, R10, R5, R10, 0xc ;  /* 0x000000050a0a7211 */ /* 0x000fe400078f600a */
[----:B------:R-:W-:-:S03]  /*17a0*/  LEA.HI R12, R12, R9, R12, 0xd ;  /* 0x000000090c0c7211 */ /* 0x000fc600078f680c */
[----:B------:R-:W-:Y:S02]  /*17b0*/  VIADD R10, R10, 0x7f0c4016 ;  /* 0x7f0c40160a0a7836 */ /* 0x000fe40000000000 */
[----:B------:R-:W-:-:S03]  /*17c0*/  VIADD R12, R12, 0x7da29368 ;  /* 0x7da293680c0c7836 */ /* 0x000fc60000000000 */
[----:B------:R-:W-:Y:S02]  /*17d0*/  LEA.HI R11, R10, 0x7f0c4016, R10, 0x7 ;  /* 0x7f0c40160a0b7811 */ /* 0x000fe400078f380a */
[----:B------:R-:W-:Y:S02]  /*17e0*/  LEA.HI R12, R12, 0x7da29368, R12, 0x7 ;  /* 0x7da293680c0c7811 */ /* 0x000fe400078f380c */
        /* <DEDUP_REMOVED lines=22> */
[----:B------:R-:W-:Y:S02]  /*1950*/  LEA.HI R11, R10, 0x27d699da, R10, 0x8 ;  /* 0x27d699da0a0b7811 */ /* 0x000fe400078f400a */
[----:B------:R-:W-:Y:S02]  /*1960*/  LEA.HI R13, R13, R0, R13, 0x6 ;  /* 0x000000000d0d7211 */ /* 0x000fe400078f300d */
[----:B------:R-:W-:-:S03]  /*1970*/  LEA.HI R11, R11, R6, R11, 0x9 ;  /* 0x000000060b0b7211 */ /* 0x000fc600078f480b */
[----:B------:R-:W-:Y:S02]  /*1980*/  VIADD R10, R13, 0x235aa85d ;  /* 0x235aa85d0d0a7836 */ /* 0x000fe40000000000 */
[----:B------:R-:W-:-:S03]  /*1990*/  VIADD R11, R11, 0x27d699da ;  /* 0x27d699da0b0b7836 */ /* 0x000fc60000000000 */
        /* <DEDUP_REMOVED lines=42> */
[----:B------:R-:W-:Y:S02]  /*1c40*/  LEA.HI R5, R5, R8, R5, 0xe ;  /* 0x0000000805057211 */ /* 0x000fe400078f7005 */
[----:B------:R-:W0:Y:S01]  /*1c50*/  LDC.64 R8, c[0x0][0x388] ;  /* 0x0000e200ff087b82 */ /* 0x000e220000000a00 */
[----:B------:R-:W-:Y:S02]  /*1c60*/  VIADD R10, R10, 0xc9b8a63a ;  /* 0xc9b8a63a0a0a7836 */ /* 0x000fe40000000000 */
[----:B------:R-:W-:-:S03]  /*1c70*/  VIADD R12, R5, 0x77777777 ;  /* 0x77777777050c7836 */ /* 0x000fc60000000000 */
[----:B------:R-:W-:Y:S02]  /*1c80*/  LEA.HI R10, R10, 0xc9b8a63a, R10, 0xd ;  /* 0xc9b8a63a0a0a7811 */ /* 0x000fe400078f680a */
[----:B------:R-:W-:Y:S02]  /*1c90*/  LEA.HI R12, R12, R3, R12, 0x6 ;  /* 0x000000030c0c7211 */ /* 0x000fe400078f300c */
[----:B------:R-:W-:Y:S01]  /*1ca0*/  LEA.HI R5, R10, 0xc9b8a73a, R10, 0xc ;  /* 0xc9b8a73a0a057811 */ /* 0x000fe200078f600a */
[----:B------:R-:W-:Y:S02]  /*1cb0*/  IMAD.MOV.U32 R10, RZ, RZ, 0x85 ;  /* 0x00000085ff0a7424 */ /* 0x000fe400078e00ff */
[----:B------:R-:W-:Y:S01]  /*1cc0*/  VIADD R12, R12, 0x77777777 ;  /* 0x777777770c0c7836 */ /* 0x000fe20000000000 */
[----:B------:R-:W-:-:S04]  /*1cd0*/  LEA.HI R4, R5, R4, R5, 0x5 ;  /* 0x0000000405047211 */ /* 0x000fc800078f2805 */
[----:B------:R-:W-:Y:S01]  /*1ce0*/  LEA.HI R7, R12, R7, R12, 0x8 ;  /* 0x000000070c077211 */ /* 0x000fe200078f400c */
[----:B------:R-:W-:Y:S02]  /*1cf0*/  VIADD R5, R4, 0xc9b8a63a ;  /* 0xc9b8a63a04057836 */ /* 0x000fe40000000000 */
[----:B------:R-:W-:Y:S02]  /*1d00*/  IMAD.MOV.U32 R12, RZ, RZ, 0xb9 ;  /* 0x000000b9ff0c7424 */ /* 0x000fe400078e00ff */
[----:B------:R-:W-:Y:S01]  /*1d10*/  VIADD R7, R7, 0x77777777 ;  /* 0x7777777707077836 */ /* 0x000fe20000000000 */
[----:B------:R-:W-:-:S04]  /*1d20*/  LEA.HI R5, R5, R6, R5, 0xc ;  /* 0x0000000605057211 */ /* 0x000fc800078f6005 */
[----:B------:R-:W-:Y:S01]  /*1d30*/  LEA.HI R7, R7, 0x77777777, R7, 0xd ;  /* 0x7777777707077811 */ /* 0x000fe200078f6807 */
[----:B------:R-:W-:-:S03]  /*1d40*/  VIADD R5, R5, 0xc9b8a63a ;  /* 0xc9b8a63a05057836 */ /* 0x000fc60000000000 */
[----:B------:R-:W-:Y:S02]  /*1d50*/  LEA.HI R11, R7, 0x77777877, R7, 0x6 ;  /* 0x77777877070b7811 */ /* 0x000fe400078f3007 */
[----:B------:R-:W-:Y:S01]  /*1d60*/  LEA.HI R7, R5, 0xc9b8a6ba, R5, 0xd ;  /* 0xc9b8a6ba05077811 */ /* 0x000fe200078f6805 */
[----:B0-----:R-:W-:Y:S01]  /*1d70*/  IMAD.WIDE.U32 R4, R2, 0x14, R8 ;  /* 0x0000001402047825 */ /* 0x001fe200078e0008 */
[----:B------:R-:W-:Y:S02]  /*1d80*/  LEA.HI R11, R11, R0, R11, 0x5 ;  /* 0x000000000b0b7211 */ /* 0x000fe400078f280b */
[----:B------:R-:W-:Y:S01]  /*1d90*/  LEA.HI R0, R7, 0xc9b8a63a, R7, 0xe ;  /* 0xc9b8a63a07007811 */ /* 0x000fe200078f7007 */
[----:B------:R-:W-:Y:S02]  /*1da0*/  IMAD.MOV.U32 R2, RZ, RZ, 0xfd ;  /* 0x000000fdff027424 */ /* 0x000fe400078e00ff */
[----:B------:R-:W-:Y:S01]  /*1db0*/  VIADD R11, R11, 0x77777777 ;  /* 0x777777770b0b7836 */ /* 0x000fe20000000000 */
[----:B------:R-:W-:Y:S01]  /*1dc0*/  LEA.HI R3, R0, R3, R0, 0xb ;  /* 0x0000000300037211 */ /* 0x000fe200078f5800 */
[----:B------:R-:W-:-:S02]  /*1dd0*/  VIADD R5, R5, UR5 ;  /* 0x0000000505057c36 */ /* 0x000fc40008000000 */
[----:B------:R-:W-:Y:S01]  /*1de0*/  IMAD.MOV.U32 R9, RZ, RZ, 0xea ;  /* 0x000000eaff097424 */ /* 0x000fe200078e00ff */
[----:B------:R-:W-:Y:S01]  /*1df0*/  LEA.HI R6, R11, R6, R11, 0xf ;  /* 0x000000060b067211 */ /* 0x000fe200078f780b */
[----:B------:R-:W-:Y:S01]  /*1e00*/  VIADD R3, R3, 0xc9b8a63a ;  /* 0xc9b8a63a03037836 */ /* 0x000fe20000000000 */
[----:B------:R0:W-:Y:S01]  /*1e10*/  STG.E.U8 desc[UR8][R4.64], R2 ;  /* 0x0000000204007986 */ /* 0x0001e2000c101108 */
[----:B------:R-:W-:Y:S02]  /*1e20*/  IMAD.MOV.U32 R11, RZ, RZ, 0x1f ;  /* 0x0000001fff0b7424 */ /* 0x000fe400078e00ff */
[----:B------:R-:W-:Y:S01]  /*1e30*/  VIADD R6, R6, 0x77777777 ;  /* 0x7777777706067836 */ /* 0x000fe20000000000 */
[----:B------:R-:W-:Y:S01]  /*1e40*/  LEA.HI R3, R3, 0xc9b8a63a, R3, 0x8 ;  /* 0xc9b8a63a03037811 */ /* 0x000fe200078f4003 */
[----:B------:R-:W-:Y:S01]  /*1e50*/  IMAD.MOV.U32 R7, RZ, RZ, 0xba ;  /* 0x000000baff077424 */ /* 0x000fe200078e00ff */
[----:B------:R1:W-:Y:S01]  /*1e60*/  STG.E.U8 desc[UR8][R4.64+0x4], R9 ;  /* 0x0000040904007986 */ /* 0x0003e2000c101108 */
[----:B------:R-:W-:Y:S01]  /*1e70*/  IMAD.MOV.U32 R0, RZ, RZ, 0xdc ;  /* 0x000000dcff007424 */ /* 0x000fe200078e00ff */
[----:B------:R-:W-:Y:S01]  /*1e80*/  LEA.HI R6, R6, 0x77777777, R6, 0xd ;  /* 0x7777777706067811 */ /* 0x000fe200078f6806 */
[----:B------:R-:W-:Y:S01]  /*1e90*/  IMAD.MOV.U32 R8, RZ, RZ, 0x98 ;  /* 0x00000098ff087424 */ /* 0x000fe200078e00ff */
[----:B------:R-:W-:Y:S01]  /*1ea0*/  LEA.HI R3, R3, 0xc9b8a63a, R3, 0x5 ;  /* 0xc9b8a63a03037811 */ /* 0x000fe200078f2803 */
[----:B------:R2:W-:Y:S01]  /*1eb0*/  STG.E.U8 desc[UR8][R4.64+0x5], R10 ;  /* 0x0000050a04007986 */ /* 0x0005e2000c101108 */
[----:B------:R-:W-:-:S02]  /*1ec0*/  LEA.HI R6, R6, 0x77777777, R6, 0xb ;  /* 0x7777777706067811 */ /* 0x000fc400078f5806 */
[----:B0-----:R-:W-:Y:S01]  /*1ed0*/  PRMT R2, R11, 0x7610, R2 ;  /* 0x000076100b027816 */ /* 0x001fe20000000002 */
[----:B------:R-:W-:Y:S01]  /*1ee0*/  IMAD.MOV.U32 R11, RZ, RZ, 0x88 ;  /* 0x00000088ff0b7424 */ /* 0x000fe200078e00ff */
[----:B------:R0:W-:Y:S01]  /*1ef0*/  STG.E.U8 desc[UR8][R4.64+0x2], R7 ;  /* 0x0000020704007986 */ /* 0x0001e2000c101108 */
[----:B------:R-:W-:Y:S01]  /*1f00*/  LEA.HI R3, R3, 0xc3d2e1ef, R3, 0x6 ;  /* 0xc3d2e1ef03037811 */ /* 0x000fe200078f3003 */
[----:B-1----:R-:W-:Y:S02]  /*1f10*/  IMAD.MOV.U32 R9, RZ, RZ, 0xcd ;  /* 0x000000cdff097424 */ /* 0x002fe400078e00ff */
[----:B------:R1:W-:Y:S01]  /*1f20*/  STG.E.U8 desc[UR8][R4.64+0x6], R2 ;  /* 0x0000060204007986 */ /* 0x0003e2000c101108 */
[--C-:B------:R-:W-:Y:S01]  /*1f30*/  SHF.R.U32.HI R15, RZ, 0x8, R3.reuse ;  /* 0x00000008ff0f7819 */ /* 0x100fe20000011603 */
[----:B--2---:R-:W-:Y:S02]  /*1f40*/  IMAD.MOV.U32 R10, RZ, RZ, 0xef ;  /* 0x000000efff0a7424 */ /* 0x004fe400078e00ff */
[----:B------:R2:W-:Y:S01]  /*1f50*/  STG.E.U8 desc[UR8][R4.64+0x1], R0 ;  /* 0x0000010004007986 */ /* 0x0005e2000c101108 */
[----:B------:R-:W-:-:S02]  /*1f60*/  SHF.R.U32.HI R17, RZ, 0x10, R3 ;  /* 0x00000010ff117819 */ /* 0x000fc40000011603 */
[----:B------:R-:W-:Y:S01]  /*1f70*/  SHF.R.U32.HI R19, RZ, 0x18, R3 ;  /* 0x00000018ff137819 */ /* 0x000fe20000011603 */
[----:B------:R3:W-:Y:S01]  /*1f80*/  STG.E.U8 desc[UR8][R4.64+0x3], R8 ;  /* 0x0000030804007986 */ /* 0x0007e2000c101108 */
[--C-:B0-----:R-:W-:Y:S02]  /*1f90*/  LEA.HI R7, R6, 0x3096fd62, R6.reuse, 0xb ;  /* 0x3096fd6206077811 */ /* 0x101fe400078f5806 */
[----:B------:R-:W-:Y:S01]  /*1fa0*/  PRMT R6, R10, 0x7610, R6 ;  /* 0x000076100a067816 */ /* 0x000fe20000000006 */
[----:B------:R0:W-:Y:S01]  /*1fb0*/  STG.E.U8 desc[UR8][R4.64+0x10], R11 ;  /* 0x0000100b04007986 */ /* 0x0001e2000c101108 */
[----:B-1----:R-:W-:Y:S02]  /*1fc0*/  PRMT R2, R9, 0x7610, R2 ;  /* 0x0000761009027816 */ /* 0x002fe40000000002 */
[----:B------:R-:W-:Y:S01]  /*1fd0*/  SHF.R.U32.HI R9, RZ, 0x8, R7 ;  /* 0x00000008ff097819 */ /* 0x000fe20000011607 */
[----:B------:R-:W-:Y:S01]  /*1fe0*/  STG.E.U8 desc[UR8][R4.64+0x13], R6 ;  /* 0x0000130604007986 */ /* 0x000fe2000c101108 */
[----:B--2---:R-:W-:-:S02]  /*1ff0*/  PRMT R0, R12, 0x7610, R0 ;  /* 0x000076100c007816 */ /* 0x004fc40000000000 */
[--C-:B------:R-:W-:Y:S01]  /*2000*/  SHF.R.U32.HI R13, RZ, 0x18, R7.reuse ;  /* 0x00000018ff0d7819 */ /* 0x100fe20000011607 */
[----:B---3--:R-:W-:Y:S01]  /*2010*/  IMAD.MOV.U32 R8, RZ, RZ, 0xab ;  /* 0x000000abff087424 */ /* 0x008fe200078e00ff */
[----:B------:R-:W-:Y:S01]  /*2020*/  STG.E.U8 desc[UR8][R4.64+0x12], R2 ;  /* 0x0000120204007986 */ /* 0x000fe2000c101108 */
[----:B0-----:R-:W-:-:S03]  /*2030*/  SHF.R.U32.HI R11, RZ, 0x10, R7 ;  /* 0x00000010ff0b7819 */ /* 0x001fc60000011607 */
[----:B------:R-:W-:Y:S04]  /*2040*/  STG.E.U8 desc[UR8][R4.64+0x7], R0 ;  /* 0x0000070004007986 */ /* 0x000fe8000c101108 */
        /* <DEDUP_REMOVED lines=8> */
[----:B------:R-:W-:Y:S01]  /*20d0*/  STG.E.U8 desc[UR8][R4.64+0xf], R19 ;  /* 0x00000f1304007986 */ /* 0x000fe2000c101108 */
[----:B------:R-:W-:Y:S05]  /*20e0*/  EXIT ;  /* 0x000000000000794d */ /* 0x000fea0003800000 */
.L_x_2:
[----:B------:R-:W-:-:S00]  /*20f0*/  BRA `(.L_x_2) ;  /* 0xfffffffc00fc7947 */ /* 0x000fc0000383ffff */
[----:B------:R-:W-:-:S00]  /*2100*/  NOP ;  /* 0x0000000000007918 */ /* 0x000fc00000000000 */
[----:B------:R-:W-:-:S00]  /*2110*/  NOP ;  /* 0x0000000000007918 */ /* 0x000fc00000000000 */
[----:B------:R-:W-:-:S00]  /*2120*/  NOP ;  /* 0x0000000000007918 */ /* 0x000fc00000000000 */
[----:B------:R-:W-:-:S00]  /*2130*/  NOP ;  /* 0x0000000000007918 */ /* 0x000fc00000000000 */
[----:B------:R-:W-:-:S00]  /*2140*/  NOP ;  /* 0x0000000000007918 */ /* 0x000fc00000000000 */
[----:B------:R-:W-:-:S00]  /*2150*/  NOP ;  /* 0x0000000000007918 */ /* 0x000fc00000000000 */
[----:B------:R-:W-:-:S00]  /*2160*/  NOP ;  /* 0x0000000000007918 */ /* 0x000fc00000000000 */
[----:B------:R-:W-:-:S00]  /*2170*/  NOP ;  /* 0x0000000000007918 */ /* 0x000fc00000000000 */
.L_x_3:


//--------------------- .nv.global.init           --------------------------
	.section	.nv.global.init,"aw",@progbits
	.align	4
.nv.global.init:
	.type		K256,@object
	.size		K256,(.L_0 - K256)
K256:
        /*0000*/ 	.byte	0x98, 0x2f, 0x8a, 0x42, 0x91, 0x44, 0x37, 0x71, 0xcf, 0xfb, 0xc0, 0xb5, 0xa5, 0xdb, 0xb5, 0xe9
        /* <DEDUP_REMOVED lines=15> */
.L_0:


//--------------------- .nv.shared.reserved.0     --------------------------
	.section	.nv.shared.reserved.0,"aw",@nobits
	.weak		__nv_reservedSMEM_offset_0_alias
	.size		__nv_reservedSMEM_offset_0_alias, 0, 64
	.other		__nv_reservedSMEM_offset_0_alias,@"STO_CUDA_RESERVED_SHARED STV_DEFAULT"
__nv_reservedSMEM_offset_0_alias:
	.zero		0
	.zero		64


//--------------------- .nv.constant0._Z14hash160_kernelPKhPhm --------------------------
	.section	.nv.constant0._Z14hash160_kernelPKhPhm,"a",@progbits
	.sectionflags	@""
	.align	4
.nv.constant0._Z14hash160_kernelPKhPhm:
	.zero		920


//--------------------- SYMBOLS --------------------------

	.type		.nv.reservedSmem.offset0,@object
	.size		.nv.reservedSmem.offset0,0x4
